// auto-generated by cutlass_sweep.gemm — config: {"arch": "sm_90", "cluster_m": 2, "cluster_n": 1, "dtype": "e4m3", "stages": 0, "tile_k": 64, "tile_m": 64, "tile_n": 256}
#include "cutlass/cutlass.h"
#include "cutlass/gemm/collective/collective_builder.hpp"
#include "cutlass/gemm/device/gemm_universal_adapter.h"
#include "cutlass/gemm/kernel/gemm_universal.hpp"
#include "cutlass/epilogue/collective/collective_builder.hpp"

using ElemA = cutlass::float_e4m3_t;
using ElemB = cutlass::float_e4m3_t;
using ElemCD = cutlass::float_e4m3_t;
using Acc  = float;
using TileShape    = cute::Shape<cute::_64, cute::_256, cute::_64>;
using ClusterShape = cute::Shape<cute::_2, cute::_1, cute::_1>;

using CollectiveEpilogue = typename cutlass::epilogue::collective::CollectiveBuilder<
    cutlass::arch::Sm90, cutlass::arch::OpClassTensorOp,
    TileShape, ClusterShape,
    cutlass::epilogue::collective::EpilogueTileAuto,
    Acc, Acc,
    ElemCD, cutlass::layout::RowMajor, 128 / cutlass::sizeof_bits<ElemCD>::value,
    ElemCD, cutlass::layout::RowMajor, 128 / cutlass::sizeof_bits<ElemCD>::value,
    cutlass::epilogue::collective::EpilogueScheduleAuto
  >::CollectiveOp;

using CollectiveMainloop = typename cutlass::gemm::collective::CollectiveBuilder<
    cutlass::arch::Sm90, cutlass::arch::OpClassTensorOp,
    ElemA, cutlass::layout::RowMajor, 128 / cutlass::sizeof_bits<ElemA>::value,
    ElemB, cutlass::layout::ColumnMajor, 128 / cutlass::sizeof_bits<ElemB>::value,
    Acc,
    TileShape, ClusterShape,
    cutlass::gemm::collective::StageCountAutoCarveout<static_cast<int>(sizeof(typename CollectiveEpilogue::SharedStorage))>,
    cutlass::gemm::collective::KernelScheduleAuto
  >::CollectiveOp;

using GemmKernel = cutlass::gemm::kernel::GemmUniversal<
    cute::Shape<int,int,int,int>,
    CollectiveMainloop,
    CollectiveEpilogue
>;
using Gemm = cutlass::gemm::device::GemmUniversalAdapter<GemmKernel>;

// Force the device kernel symbol into the cubin without needing a host main.
auto* _anchor = &cutlass::device_kernel<GemmKernel>;


// ===== COMPILED SASS (sm_90a) =====

	.target	sm_90a

	.elftype	@"ET_EXEC"


//--------------------- .note.nv.tkinfo           --------------------------
	.section	.note.nv.tkinfo,"",@"SHT_NOTE"
	.sectionflags	@"SHF_NOTE_NV_TKINFO"
	.tkinfo
        /*0018*/ 	.word	0x00000002
        /*0030*/ 	.string	""
        /*0030*/ 	.string	"ptxas"
        /*0030*/ 	.string	"Cuda compilation tools, release 13.0, V13.0.88"
        /*0030*/ 	.string	"Build cuda_13.0.r13.0/compiler.36424714_0"
        /*0030*/ 	.string	"-arch sm_90a -m 64 "



//--------------------- .note.nv.cuinfo           --------------------------
	.section	.note.nv.cuinfo,"",@"SHT_NOTE"
	.sectionflags	@"SHF_NOTE_NV_CUINFO"
        /*0018*/ 	.short	0x0002
        /*001a*/ 	.short	0x005a
        /*001c*/ 	.short	0x0082
	.zero		2


//--------------------- .nv.info                  --------------------------
	.section	.nv.info,"",@"SHT_CUDA_INFO"
	.align	4


	//----- nvinfo : EIATTR_REGCOUNT
	.align		4
        /*0000*/ 	.byte	0x04, 0x2f
        /*0002*/ 	.short	(.L_12 - .L_11)
	.align		4
.L_11:
        /*0004*/ 	.word	index@(_ZN7cutlass13device_kernelINS_4gemm6kernel13GemmUniversalIN4cute5tupleIJiiiiEEENS1_10collective13CollectiveMmaINS1_37MainloopSm90TmaGmmaWarpSpecializedFP8ILi11ENS5_IJNS4_1CILi2EEENSA_ILi1EEESC_EEENS1_32KernelTmaWarpSpecializedPingpongEEENS5_IJNSA_ILi64EEENSA_ILi256EEESG_EEENS_12float_e4m3_tENS5_IJlSC_lEEESJ_SK_NS4_8TiledMMAINS4_8MMA_AtomIJNS4_4SM904GMMA31MMA_64x256x32_F32E4M3E4M3_SS_TNILNSO_7ScaleInE1ELSQ_1EEEEEENS4_6LayoutINS5_IJSC_SC_SC_EEENS5_IJNSA_ILi0EEESV_SV_EEEEENS5_IJNS4_10UnderscoreESY_SY_EEEEENS4_13SM90_TMA_LOADENS4_14ComposedLayoutINS4_7SwizzleILi2ELi4ELi3EEENS4_18smem_ptr_flag_bitsILi8EEENST_INS5_IJNSA_ILi8EEESG_EEENS5_IJSG_SC_EEEEEEEvNS4_8identityENS4_23SM90_TMA_LOAD_MULTICASTES1B_vS1C_EENS_8epilogue10collective6detail29Sm90TmaWarpSpecializedAdapterINS1G_15DefaultEpilogueISJ_SK_SK_NS1F_6thread17LinearCombinationISJ_Li1EffLNS1K_9ScaleType4KindE0ELNS_15FloatRoundStyleE2ESJ_EENS1_15EpilogueDefaultEEEEEvvEEEEvNT_6ParamsE)
        /*0008*/ 	.word	0x000000a8


	//----- nvinfo : EIATTR_FRAME_SIZE
	.align		4
.L_12:
        /*000c*/ 	.byte	0x04, 0x11
        /*000e*/ 	.short	(.L_14 - .L_13)
	.align		4
.L_13:
        /*0010*/ 	.word	index@(_ZN7cutlass13device_kernelINS_4gemm6kernel13GemmUniversalIN4cute5tupleIJiiiiEEENS1_10collective13CollectiveMmaINS1_37MainloopSm90TmaGmmaWarpSpecializedFP8ILi11ENS5_IJNS4_1CILi2EEENSA_ILi1EEESC_EEENS1_32KernelTmaWarpSpecializedPingpongEEENS5_IJNSA_ILi64EEENSA_ILi256EEESG_EEENS_12float_e4m3_tENS5_IJlSC_lEEESJ_SK_NS4_8TiledMMAINS4_8MMA_AtomIJNS4_4SM904GMMA31MMA_64x256x32_F32E4M3E4M3_SS_TNILNSO_7ScaleInE1ELSQ_1EEEEEENS4_6LayoutINS5_IJSC_SC_SC_EEENS5_IJNSA_ILi0EEESV_SV_EEEEENS5_IJNS4_10UnderscoreESY_SY_EEEEENS4_13SM90_TMA_LOADENS4_14ComposedLayoutINS4_7SwizzleILi2ELi4ELi3EEENS4_18smem_ptr_flag_bitsILi8EEENST_INS5_IJNSA_ILi8EEESG_EEENS5_IJSG_SC_EEEEEEEvNS4_8identityENS4_23SM90_TMA_LOAD_MULTICASTES1B_vS1C_EENS_8epilogue10collective6detail29Sm90TmaWarpSpecializedAdapterINS1G_15DefaultEpilogueISJ_SK_SK_NS1F_6thread17LinearCombinationISJ_Li1EffLNS1K_9ScaleType4KindE0ELNS_15FloatRoundStyleE2ESJ_EENS1_15EpilogueDefaultEEEEEvvEEEEvNT_6ParamsE)
        /*0014*/ 	.word	0x00000118


	//----- nvinfo : EIATTR_MIN_STACK_SIZE
	.align		4
.L_14:
        /*0018*/ 	.byte	0x04, 0x12
        /*001a*/ 	.short	(.L_16 - .L_15)
	.align		4
.L_15:
        /*001c*/ 	.word	index@(_ZN7cutlass13device_kernelINS_4gemm6kernel13GemmUniversalIN4cute5tupleIJiiiiEEENS1_10collective13CollectiveMmaINS1_37MainloopSm90TmaGmmaWarpSpecializedFP8ILi11ENS5_IJNS4_1CILi2EEENSA_ILi1EEESC_EEENS1_32KernelTmaWarpSpecializedPingpongEEENS5_IJNSA_ILi64EEENSA_ILi256EEESG_EEENS_12float_e4m3_tENS5_IJlSC_lEEESJ_SK_NS4_8TiledMMAINS4_8MMA_AtomIJNS4_4SM904GMMA31MMA_64x256x32_F32E4M3E4M3_SS_TNILNSO_7ScaleInE1ELSQ_1EEEEEENS4_6LayoutINS5_IJSC_SC_SC_EEENS5_IJNSA_ILi0EEESV_SV_EEEEENS5_IJNS4_10UnderscoreESY_SY_EEEEENS4_13SM90_TMA_LOADENS4_14ComposedLayoutINS4_7SwizzleILi2ELi4ELi3EEENS4_18smem_ptr_flag_bitsILi8EEENST_INS5_IJNSA_ILi8EEESG_EEENS5_IJSG_SC_EEEEEEEvNS4_8identityENS4_23SM90_TMA_LOAD_MULTICASTES1B_vS1C_EENS_8epilogue10collective6detail29Sm90TmaWarpSpecializedAdapterINS1G_15DefaultEpilogueISJ_SK_SK_NS1F_6thread17LinearCombinationISJ_Li1EffLNS1K_9ScaleType4KindE0ELNS_15FloatRoundStyleE2ESJ_EENS1_15EpilogueDefaultEEEEEvvEEEEvNT_6ParamsE)
        /*0020*/ 	.word	0x00000118
.L_16:


//--------------------- .nv.compat                --------------------------
	.section	.nv.compat,"",@"SHT_CUDA_COMPAT_INFO"
	.align	4
        /*0000*/ 	.byte	0x02, 0x09, 0x01, 0x00, 0x02, 0x02, 0x04, 0x00, 0x02, 0x05, 0x05, 0x00, 0x03, 0x07, 0x01, 0x01
        /*0010*/ 	.byte	0x02, 0x03, 0x01, 0x00, 0x02, 0x06, 0x01, 0x00, 0x04, 0x0b, 0x08, 0x00, 0x00, 0x00, 0x00, 0x00
        /*0020*/ 	.byte	0x00, 0x00, 0x00, 0x00


//--------------------- .nv.info._ZN7cutlass13device_kernelINS_4gemm6kernel13GemmUniversalIN4cute5tupleIJiiiiEEENS1_10collective13CollectiveMmaINS1_37MainloopSm90TmaGmmaWarpSpecializedFP8ILi11ENS5_IJNS4_1CILi2EEENSA_ILi1EEESC_EEENS1_32KernelTmaWarpSpecializedPingpongEEENS5_IJNSA_ILi64EEENSA_ILi256EEESG_EEENS_12float_e4m3_tENS5_IJlSC_lEEESJ_SK_NS4_8TiledMMAINS4_8MMA_AtomIJNS4_4SM904GMMA31MMA_64x256x32_F32E4M3E4M3_SS_TNILNSO_7ScaleInE1ELSQ_1EEEEEENS4_6LayoutINS5_IJSC_SC_SC_EEENS5_IJNSA_ILi0EEESV_SV_EEEEENS5_IJNS4_10UnderscoreESY_SY_EEEEENS4_13SM90_TMA_LOADENS4_14ComposedLayoutINS4_7SwizzleILi2ELi4ELi3EEENS4_18smem_ptr_flag_bitsILi8EEENST_INS5_IJNSA_ILi8EEESG_EEENS5_IJSG_SC_EEEEEEEvNS4_8identityENS4_23SM90_TMA_LOAD_MULTICASTES1B_vS1C_EENS_8epilogue10collective6detail29Sm90TmaWarpSpecializedAdapterINS1G_15DefaultEpilogueISJ_SK_SK_NS1F_6thread17LinearCombinationISJ_Li1EffLNS1K_9ScaleType4KindE0ELNS_15FloatRoundStyleE2ESJ_EENS1_15EpilogueDefaultEEEEEvvEEEEvNT_6ParamsE --------------------------
	.section	.nv.info._ZN7cutlass13device_kernelINS_4gemm6kernel13GemmUniversalIN4cute5tupleIJiiiiEEENS1_10collective13CollectiveMmaINS1_37MainloopSm90TmaGmmaWarpSpecializedFP8ILi11ENS5_IJNS4_1CILi2EEENSA_ILi1EEESC_EEENS1_32KernelTmaWarpSpecializedPingpongEEENS5_IJNSA_ILi64EEENSA_ILi256EEESG_EEENS_12float_e4m3_tENS5_IJlSC_lEEESJ_SK_NS4_8TiledMMAINS4_8MMA_AtomIJNS4_4SM904GMMA31MMA_64x256x32_F32E4M3E4M3_SS_TNILNSO_7ScaleInE1ELSQ_1EEEEEENS4_6LayoutINS5_IJSC_SC_SC_EEENS5_IJNSA_ILi0EEESV_SV_EEEEENS5_IJNS4_10UnderscoreESY_SY_EEEEENS4_13SM90_TMA_LOADENS4_14ComposedLayoutINS4_7SwizzleILi2ELi4ELi3EEENS4_18smem_ptr_flag_bitsILi8EEENST_INS5_IJNSA_ILi8EEESG_EEENS5_IJSG_SC_EEEEEEEvNS4_8identityENS4_23SM90_TMA_LOAD_MULTICASTES1B_vS1C_EENS_8epilogue10collective6detail29Sm90TmaWarpSpecializedAdapterINS1G_15DefaultEpilogueISJ_SK_SK_NS1F_6thread17LinearCombinationISJ_Li1EffLNS1K_9ScaleType4KindE0ELNS_15FloatRoundStyleE2ESJ_EENS1_15EpilogueDefaultEEEEEvvEEEEvNT_6ParamsE,"",@"SHT_CUDA_INFO"
	.sectionflags	@""
	.align	4


	//----- nvinfo : EIATTR_CUDA_API_VERSION
	.align		4
        /*0000*/ 	.byte	0x04, 0x37
        /*0002*/ 	.short	(.L_18 - .L_17)
.L_17:
        /*0004*/ 	.word	0x00000082


	//----- nvinfo : EIATTR_KPARAM_INFO
	.align		4
.L_18:
        /*0008*/ 	.byte	0x04, 0x17
        /*000a*/ 	.short	(.L_20 - .L_19)
.L_19:
        /*000c*/ 	.word	0x00000000
        /*0010*/ 	.short	0x0000
        /*0012*/ 	.short	0x0070
        /*0014*/ 	.byte	0x00, 0xf0, 0x01, 0x10


	//----- nvinfo : EIATTR_SPARSE_MMA_MASK
	.align		4
.L_20:
        /*0018*/ 	.byte	0x03, 0x50
        /*001a*/ 	.short	0x0000


	//----- nvinfo : EIATTR_MAXREG_COUNT
	.align		4
        /*001c*/ 	.byte	0x03, 0x1b
        /*001e*/ 	.short	0x00a8


	//----- nvinfo : EIATTR_NUM_BARRIERS
	.align		4
        /*0020*/ 	.byte	0x02, 0x4c
        /*0022*/ 	.byte	0x01
	.zero		1


	//----- nvinfo : EIATTR_ANNOTATIONS
	.align		4
        /*0024*/ 	.byte	0x04, 0x55
        /*0026*/ 	.short	(.L_22 - .L_21)


	//   ....[0]....
.L_21:
        /*0028*/ 	.word	0x00000001
        /*002c*/ 	.byte	0x30, 0x08, 0x00, 0x00, 0x01, 0x00, 0x00, 0x00, 0x20, 0x0a, 0x00, 0x00, 0x01, 0x00, 0x00, 0x00
        /* <DEDUP_REMOVED lines=212> */
        /*0d7c*/ 	.byte	0x30, 0x08, 0x01, 0x00


	//----- nvinfo : EIATTR_MERCURY_ISA_VERSION
	.align		4
.L_22:
        /*0d80*/ 	.byte	0x03, 0x5f
        /*0d82*/ 	.short	0x0101


	//----- nvinfo : EIATTR_INT_WARP_WIDE_INSTR_OFFSETS
	.align		4
        /*0d84*/ 	.byte	0x04, 0x31
        /*0d86*/ 	.short	(.L_24 - .L_23)


	//   ....[0]....
.L_23:
        /*0d88*/ 	.word	0x000006b0


	//   ....[1]....
        /*0d8c*/ 	.word	0x00000730


	//   ....[2]....
        /*0d90*/ 	.word	0x00000740


	//   ....[3]....
        /*0d94*/ 	.word	0x00000770


	//   ....[4]....
        /*0d98*/ 	.word	0x000007b0


	//   ....[5]....
        /*0d9c*/ 	.word	0x000007e0


	//   ....[6]....
        /*0da0*/ 	.word	0x000008f0


	//   ....[7]....
        /*0da4*/ 	.word	0x00000910


	//   ....[8]....
        /*0da8*/ 	.word	0x000057b0


	//----- nvinfo : EIATTR_COOP_GROUP_MASK_REGIDS
	.align		4
.L_24:
        /*0dac*/ 	.byte	0x04, 0x29
        /*0dae*/ 	.short	(.L_26 - .L_25)


	//   ....[0]....
.L_25:
        /*0db0*/ 	.word	0xffffffff


	//   ....[1]....
        /*0db4*/ 	.word	0xffffffff


	//   ....[2]....
        /*0db8*/ 	.word	0xffffffff


	//   ....[3]....
        /*0dbc*/ 	.word	0xffffffff


	//   ....[4]....
        /*0dc0*/ 	.word	0xffffffff


	//   ....[5]....
        /*0dc4*/ 	.word	0xffffffff


	//   ....[6]....
        /*0dc8*/ 	.word	0xffffffff


	//----- nvinfo : EIATTR_COOP_GROUP_INSTR_OFFSETS
	.align		4
.L_26:
        /*0dcc*/ 	.byte	0x04, 0x28
        /*0dce*/ 	.short	(.L_28 - .L_27)


	//   ....[0]....
.L_27:
        /*0dd0*/ 	.word	0x00000070


	//   ....[1]....
        /*0dd4*/ 	.word	0x00000090


	//   ....[2]....
        /*0dd8*/ 	.word	0x00000190


	//   ....[3]....
        /*0ddc*/ 	.word	0x000004c0


	//   ....[4]....
        /*0de0*/ 	.word	0x00000500


	//   ....[5]....
        /*0de4*/ 	.word	0x00000600


	//   ....[6]....
        /*0de8*/ 	.word	0x00000ab0


	//----- nvinfo : EIATTR_REG_RECONFIG
	.align		4
.L_28:
        /*0dec*/ 	.byte	0x01, 0x54
	.zero		2


	//----- nvinfo : EIATTR_MBARRIER_INSTR_OFFSETS
	.align		4
        /*0df0*/ 	.byte	0x04, 0x39
        /*0df2*/ 	.short	(.L_30 - .L_29)


	//   ....[0]....
.L_29:
        /*0df4*/ 	.word	0x00000330
        /*0df8*/ 	.word	0x000000ff
        /*0dfc*/ 	.word	0x00000000
        /*0e00*/ 	.short	0x0100
        /*0e02*/ 	.byte	0x07
	.zero		1


	//   ....[1]....
        /*0e04*/ 	.word	0x00000340
        /*0e08*/ 	.word	0x000000ff
        /*0e0c*/ 	.word	0x00000058
        /*0e10*/ 	.short	0x0100
        /*0e12*/ 	.byte	0x07
	.zero		1


	//   ....[2]....
        /*0e14*/ 	.word	0x00000350
        /*0e18*/ 	.word	0x000000ff
        /*0e1c*/ 	.word	0x00000008
        /*0e20*/ 	.short	0x0100
        /*0e22*/ 	.byte	0x07
	.zero		1


	//   ....[3]....
        /*0e24*/ 	.word	0x00000360
        /*0e28*/ 	.word	0x000000ff
        /*0e2c*/ 	.word	0x00000060
        /*0e30*/ 	.short	0x0100
        /*0e32*/ 	.byte	0x07
	.zero		1


	//   ....[4]....
        /*0e34*/ 	.word	0x00000370
        /*0e38*/ 	.word	0x000000ff
        /*0e3c*/ 	.word	0x00000010
        /*0e40*/ 	.short	0x0100
        /*0e42*/ 	.byte	0x07
	.zero		1


	//   ....[5]....
        /*0e44*/ 	.word	0x00000380
        /*0e48*/ 	.word	0x000000ff
        /*0e4c*/ 	.word	0x00000068
        /*0e50*/ 	.short	0x0100
        /*0e52*/ 	.byte	0x07
	.zero		1


	//   ....[6]....
        /*0e54*/ 	.word	0x00000390
        /*0e58*/ 	.word	0x000000ff
        /*0e5c*/ 	.word	0x00000018
        /*0e60*/ 	.short	0x0100
        /*0e62*/ 	.byte	0x07
	.zero		1


	//   ....[7]....
        /*0e64*/ 	.word	0x000003a0
        /*0e68*/ 	.word	0x000000ff
        /*0e6c*/ 	.word	0x00000070
        /*0e70*/ 	.short	0x0100
        /*0e72*/ 	.byte	0x07
	.zero		1


	//   ....[8]....
        /*0e74*/ 	.word	0x000003b0
        /*0e78*/ 	.word	0x000000ff
        /*0e7c*/ 	.word	0x00000020
        /*0e80*/ 	.short	0x0100
        /*0e82*/ 	.byte	0x07
	.zero		1


	//   ....[9]....
        /*0e84*/ 	.word	0x000003c0
        /*0e88*/ 	.word	0x000000ff
        /*0e8c*/ 	.word	0x00000078
        /*0e90*/ 	.short	0x0100
        /*0e92*/ 	.byte	0x07
	.zero		1


	//   ....[10]....
        /*0e94*/ 	.word	0x000003d0
        /*0e98*/ 	.word	0x000000ff
        /*0e9c*/ 	.word	0x00000028
        /*0ea0*/ 	.short	0x0100
        /*0ea2*/ 	.byte	0x07
	.zero		1


	//   ....[11]....
        /*0ea4*/ 	.word	0x000003e0
        /*0ea8*/ 	.word	0x000000ff
        /*0eac*/ 	.word	0x00000080
        /*0eb0*/ 	.short	0x0100
        /*0eb2*/ 	.byte	0x07
	.zero		1


	//   ....[12]....
        /*0eb4*/ 	.word	0x000003f0
        /*0eb8*/ 	.word	0x000000ff
        /*0ebc*/ 	.word	0x00000030
        /*0ec0*/ 	.short	0x0100
        /*0ec2*/ 	.byte	0x07
	.zero		1


	//   ....[13]....
        /*0ec4*/ 	.word	0x00000400
        /*0ec8*/ 	.word	0x000000ff
        /*0ecc*/ 	.word	0x00000088
        /*0ed0*/ 	.short	0x0100
        /*0ed2*/ 	.byte	0x07
	.zero		1


	//   ....[14]....
        /*0ed4*/ 	.word	0x00000410
        /*0ed8*/ 	.word	0x000000ff
        /*0edc*/ 	.word	0x00000038
        /*0ee0*/ 	.short	0x0100
        /*0ee2*/ 	.byte	0x07
	.zero		1


	//   ....[15]....
        /*0ee4*/ 	.word	0x00000420
        /*0ee8*/ 	.word	0x000000ff
        /*0eec*/ 	.word	0x00000090
        /*0ef0*/ 	.short	0x0100
        /*0ef2*/ 	.byte	0x07
	.zero		1


	//   ....[16]....
        /*0ef4*/ 	.word	0x00000430
        /*0ef8*/ 	.word	0x000000ff
        /*0efc*/ 	.word	0x00000040
        /*0f00*/ 	.short	0x0100
        /*0f02*/ 	.byte	0x07
	.zero		1


	//   ....[17]....
        /*0f04*/ 	.word	0x00000440
        /*0f08*/ 	.word	0x000000ff
        /*0f0c*/ 	.word	0x00000098
        /*0f10*/ 	.short	0x0100
        /*0f12*/ 	.byte	0x07
	.zero		1


	//   ....[18]....
        /*0f14*/ 	.word	0x00000450
        /*0f18*/ 	.word	0x000000ff
        /*0f1c*/ 	.word	0x00000048
        /*0f20*/ 	.short	0x0100
        /*0f22*/ 	.byte	0x07
	.zero		1


	//   ....[19]....
        /*0f24*/ 	.word	0x00000460
        /*0f28*/ 	.word	0x000000ff
        /*0f2c*/ 	.word	0x000000a0
        /*0f30*/ 	.short	0x0100
        /*0f32*/ 	.byte	0x07
	.zero		1


	//   ....[20]....
        /*0f34*/ 	.word	0x00000470
        /*0f38*/ 	.word	0x000000ff
        /*0f3c*/ 	.word	0x00000050
        /*0f40*/ 	.short	0x0100
        /*0f42*/ 	.byte	0x07
	.zero		1


	//   ....[21]....
        /*0f44*/ 	.word	0x00000480
        /*0f48*/ 	.word	0x000000ff
        /*0f4c*/ 	.word	0x000000a8
        /*0f50*/ 	.short	0x0100
        /*0f52*/ 	.byte	0x07
	.zero		1


	//   ....[22]....
        /*0f54*/ 	.word	0x00000950
        /*0f58*/ 	.word	0x000000ff
        /*0f5c*/ 	.word	0x000000e0
        /*0f60*/ 	.short	0x0100
        /*0f62*/ 	.byte	0x07
	.zero		1


	//   ....[23]....
        /*0f64*/ 	.word	0x000009f0
        /*0f68*/ 	.word	0x000000ff
        /*0f6c*/ 	.word	0x000000e8
        /*0f70*/ 	.short	0x0100
        /*0f72*/ 	.byte	0x07
	.zero		1


	//   ....[24]....
        /*0f74*/ 	.word	0x00000a30
        /*0f78*/ 	.word	0x000000ff
        /*0f7c*/ 	.word	0x000000c0
        /*0f80*/ 	.short	0x0100
        /*0f82*/ 	.byte	0x0a
	.zero		1


	//   ....[25]....
        /*0f84*/ 	.word	0x00000a40
        /*0f88*/ 	.word	0x000000ff
        /*0f8c*/ 	.word	0x000000c8
        /*0f90*/ 	.short	0x0100
        /*0f92*/ 	.byte	0x0a
	.zero		1


	//   ....[26]....
        /*0f94*/ 	.word	0x00000a50
        /*0f98*/ 	.word	0x000000ff
        /*0f9c*/ 	.word	0x000000d0
        /*0fa0*/ 	.short	0x0100
        /*0fa2*/ 	.byte	0x0a
	.zero		1


	//   ....[27]....
        /*0fa4*/ 	.word	0x00000a60
        /*0fa8*/ 	.word	0x000000ff
        /*0fac*/ 	.word	0x000000d8
        /*0fb0*/ 	.short	0x0100
        /*0fb2*/ 	.byte	0x0a
	.zero		1


	//   ....[28]....
        /*0fb4*/ 	.word	0x00001910
        /*0fb8*/ 	.word	0x000000ff
        /*0fbc*/ 	.word	0xfffffff8
        /*0fc0*/ 	.short	0x010a
        /*0fc2*/ 	.byte	0x11
	.zero		1


	//   ....[29]....
        /*0fc4*/ 	.word	0x000022f0
        /*0fc8*/ 	.word	0x000000ff
        /*0fcc*/ 	.word	0x00000000
        /*0fd0*/ 	.short	0x010a
        /*0fd2*/ 	.byte	0x06
	.zero		1


	//   ....[30]....
        /*0fd4*/ 	.word	0x00002330
        /*0fd8*/ 	.word	0x000000ff
        /*0fdc*/ 	.word	0x00000000
        /*0fe0*/ 	.short	0x010a
        /*0fe2*/ 	.byte	0x06
	.zero		1


	//   ....[31]....
        /*0fe4*/ 	.word	0x00003510
        /*0fe8*/ 	.word	0x000000ff
        /*0fec*/ 	.word	0x00000000
        /*0ff0*/ 	.short	0x010a
        /*0ff2*/ 	.byte	0x09
	.zero		1


	//   ....[32]....
        /*0ff4*/ 	.word	0x00003550
        /*0ff8*/ 	.word	0x000000ff
        /*0ffc*/ 	.word	0x00000000
        /*1000*/ 	.short	0x010a
        /*1002*/ 	.byte	0x09
	.zero		1


	//   ....[33]....
        /*1004*/ 	.word	0x00004610
        /*1008*/ 	.word	0x000000e5
        /*100c*/ 	.word	0x00000000
        /*1010*/ 	.short	0x0101
        /*1012*/ 	.byte	0x3f
	.zero		1


	//   ....[34]....
        /*1014*/ 	.word	0x000056d0
        /*1018*/ 	.word	0x000000e3
        /*101c*/ 	.word	0x00000000
        /*1020*/ 	.short	0x0101
        /*1022*/ 	.byte	0x1d
	.zero		1


	//   ....[35]....
        /*1024*/ 	.word	0x00005860
        /*1028*/ 	.word	0x00000018
        /*102c*/ 	.word	0x00000000
        /*1030*/ 	.short	0x0101
        /*1032*/ 	.byte	0x3f
	.zero		1


	//   ....[36]....
        /*1034*/ 	.word	0x00005920
        /*1038*/ 	.word	0x000000ff
        /*103c*/ 	.word	0x00000008
        /*1040*/ 	.short	0x010a
        /*1042*/ 	.byte	0x11
	.zero		1


	//   ....[37]....
        /*1044*/ 	.word	0x0000eb10
        /*1048*/ 	.word	0x00000003
        /*104c*/ 	.word	0x00000000
        /*1050*/ 	.short	0x0101
        /*1052*/ 	.byte	0x1d
	.zero		1


	//   ....[38]....
        /*1054*/ 	.word	0x0000f560
        /*1058*/ 	.word	0x0000000d
        /*105c*/ 	.word	0x00000058
        /*1060*/ 	.short	0x010a
        /*1062*/ 	.byte	0x3f
	.zero		1


	//   ....[39]....
        /*1064*/ 	.word	0x0000f930
        /*1068*/ 	.word	0x00000004
        /*106c*/ 	.word	0x000000e8
        /*1070*/ 	.short	0x0101
        /*1072*/ 	.byte	0x3f
	.zero		1


	//   ....[40]....
        /*1074*/ 	.word	0x00010130
        /*1078*/ 	.word	0x00000007
        /*107c*/ 	.word	0x00000000
        /*1080*/ 	.short	0x010a
        /*1082*/ 	.byte	0x3f
	.zero		1


	//   ....[41]....
        /*1084*/ 	.word	0x000101b0
        /*1088*/ 	.word	0x00000009
        /*108c*/ 	.word	0x00000000
        /*1090*/ 	.short	0x010a
        /*1092*/ 	.byte	0x3f
	.zero		1


	//   ....[42]....
        /*1094*/ 	.word	0x00010240
        /*1098*/ 	.word	0x00000006
        /*109c*/ 	.word	0x00000000
        /*10a0*/ 	.short	0x010a
        /*10a2*/ 	.byte	0x3f
	.zero		1


	//   ....[43]....
        /*10a4*/ 	.word	0x000102d0
        /*10a8*/ 	.word	0x00000009
        /*10ac*/ 	.word	0x00000000
        /*10b0*/ 	.short	0x010a
        /*10b2*/ 	.byte	0x3f
	.zero		1


	//   ....[44]....
        /*10b4*/ 	.word	0x00010360
        /*10b8*/ 	.word	0x00000006
        /*10bc*/ 	.word	0x00000000
        /*10c0*/ 	.short	0x010a
        /*10c2*/ 	.byte	0x3f
	.zero		1


	//   ....[45]....
        /*10c4*/ 	.word	0x000103f0
        /*10c8*/ 	.word	0x00000009
        /*10cc*/ 	.word	0x00000000
        /*10d0*/ 	.short	0x010a
        /*10d2*/ 	.byte	0x3f
	.zero		1


	//   ....[46]....
        /*10d4*/ 	.word	0x00010480
        /*10d8*/ 	.word	0x00000006
        /*10dc*/ 	.word	0x00000000
        /*10e0*/ 	.short	0x010a
        /*10e2*/ 	.byte	0x3f
	.zero		1


	//   ....[47]....
        /*10e4*/ 	.word	0x00010510
        /*10e8*/ 	.word	0x00000009
        /*10ec*/ 	.word	0x00000000
        /*10f0*/ 	.short	0x010a
        /*10f2*/ 	.byte	0x3f
	.zero		1


	//   ....[48]....
        /*10f4*/ 	.word	0x000105a0
        /*10f8*/ 	.word	0x00000006
        /*10fc*/ 	.word	0x00000000
        /*1100*/ 	.short	0x010a
        /*1102*/ 	.byte	0x3f
	.zero		1


	//   ....[49]....
        /*1104*/ 	.word	0x00010630
        /*1108*/ 	.word	0x00000009
        /*110c*/ 	.word	0x00000000
        /*1110*/ 	.short	0x010a
        /*1112*/ 	.byte	0x3f
	.zero		1


	//   ....[50]....
        /*1114*/ 	.word	0x000106c0
        /*1118*/ 	.word	0x00000003
        /*111c*/ 	.word	0x00000000
        /*1120*/ 	.short	0x010a
        /*1122*/ 	.byte	0x3f
	.zero		1


	//   ....[51]....
        /*1124*/ 	.word	0x00010730
        /*1128*/ 	.word	0x00000003
        /*112c*/ 	.word	0xfffffff8
        /*1130*/ 	.short	0x010a
        /*1132*/ 	.byte	0x3f
	.zero		1


	//   ....[52]....
        /*1134*/ 	.word	0x00010790
        /*1138*/ 	.word	0x00000003
        /*113c*/ 	.word	0x00000000
        /*1140*/ 	.short	0x010a
        /*1142*/ 	.byte	0x3f
	.zero		1


	//   ....[53]....
        /*1144*/ 	.word	0x00010800
        /*1148*/ 	.word	0x00000000
        /*114c*/ 	.word	0x00000000
        /*1150*/ 	.short	0x010a
        /*1152*/ 	.byte	0x3f
	.zero		1


	//   ....[54]....
        /*1154*/ 	.word	0x00010870
        /*1158*/ 	.word	0x00000019
        /*115c*/ 	.word	0x00000008
        /*1160*/ 	.short	0x010a
        /*1162*/ 	.byte	0x3f
	.zero		1


	//   ....[55]....
        /*1164*/ 	.word	0x00010940
        /*1168*/ 	.word	0x0000000d
        /*116c*/ 	.word	0x00000058
        /*1170*/ 	.short	0x010a
        /*1172*/ 	.byte	0x3f
	.zero		1


	//   ....[56]....
        /*1174*/ 	.word	0x00010a20
        /*1178*/ 	.word	0x00000007
        /*117c*/ 	.word	0x00000000
        /*1180*/ 	.short	0x010a
        /*1182*/ 	.byte	0x3f
	.zero		1


	//   ....[57]....
        /*1184*/ 	.word	0x00010a70
        /*1188*/ 	.word	0x00000009
        /*118c*/ 	.word	0x00000000
        /*1190*/ 	.short	0x010a
        /*1192*/ 	.byte	0x3f
	.zero		1


	//   ....[58]....
        /*1194*/ 	.word	0x00010ac0
        /*1198*/ 	.word	0x00000006
        /*119c*/ 	.word	0x00000000
        /*11a0*/ 	.short	0x010a
        /*11a2*/ 	.byte	0x3f
	.zero		1


	//   ....[59]....
        /*11a4*/ 	.word	0x00010b10
        /*11a8*/ 	.word	0x00000009
        /*11ac*/ 	.word	0x00000000
        /*11b0*/ 	.short	0x010a
        /*11b2*/ 	.byte	0x3f
	.zero		1


	//   ....[60]....
        /*11b4*/ 	.word	0x00010b60
        /*11b8*/ 	.word	0x00000006
        /*11bc*/ 	.word	0x00000000
        /*11c0*/ 	.short	0x010a
        /*11c2*/ 	.byte	0x3f
	.zero		1


	//   ....[61]....
        /*11c4*/ 	.word	0x00010bb0
        /*11c8*/ 	.word	0x00000009
        /*11cc*/ 	.word	0x00000000
        /*11d0*/ 	.short	0x010a
        /*11d2*/ 	.byte	0x3f
	.zero		1


	//   ....[62]....
        /*11d4*/ 	.word	0x00010c00
        /*11d8*/ 	.word	0x00000006
        /*11dc*/ 	.word	0x00000000
        /*11e0*/ 	.short	0x010a
        /*11e2*/ 	.byte	0x3f
	.zero		1


	//   ....[63]....
        /*11e4*/ 	.word	0x00010c50
        /*11e8*/ 	.word	0x00000009
        /*11ec*/ 	.word	0x00000000
        /*11f0*/ 	.short	0x010a
        /*11f2*/ 	.byte	0x3f
	.zero		1


	//   ....[64]....
        /*11f4*/ 	.word	0x00010ca0
        /*11f8*/ 	.word	0x00000006
        /*11fc*/ 	.word	0x00000000
        /*1200*/ 	.short	0x010a
        /*1202*/ 	.byte	0x3f
	.zero		1


	//   ....[65]....
        /*1204*/ 	.word	0x00010cf0
        /*1208*/ 	.word	0x00000009
        /*120c*/ 	.word	0x00000000
        /*1210*/ 	.short	0x010a
        /*1212*/ 	.byte	0x3f
	.zero		1


	//----- nvinfo : EIATTR_NUM_MBARRIERS
	.align		4
.L_30:
        /*1214*/ 	.byte	0x03, 0x38
        /*1216*/ 	.short	0x001c


	//----- nvinfo : EIATTR_EXIT_INSTR_OFFSETS
	.align		4
        /*1218*/ 	.byte	0x04, 0x1c
        /*121a*/ 	.short	(.L_32 - .L_31)


	//   ....[0]....
.L_31:
        /*121c*/ 	.word	0x00001650


	//   ....[1]....
        /*1220*/ 	.word	0x000016b0


	//   ....[2]....
        /*1224*/ 	.word	0x0000f220


	//   ....[3]....
        /*1228*/ 	.word	0x0000f250


	//   ....[4]....
        /*122c*/ 	.word	0x00010710


	//----- nvinfo : EIATTR_MAX_THREADS
	.align		4
.L_32:
        /*1230*/ 	.byte	0x04, 0x05
        /*1232*/ 	.short	(.L_34 - .L_33)
.L_33:
        /*1234*/ 	.word	0x00000180
        /*1238*/ 	.word	0x00000001
        /*123c*/ 	.word	0x00000001


	//----- nvinfo : EIATTR_CRS_STACK_SIZE
	.align		4
.L_34:
        /*1240*/ 	.byte	0x04, 0x1e
        /*1242*/ 	.short	(.L_36 - .L_35)
.L_35:
        /*1244*/ 	.word	0x00000000


	//----- nvinfo : EIATTR_CBANK_PARAM_SIZE
	.align		4
.L_36:
        /*1248*/ 	.byte	0x03, 0x19
        /*124a*/ 	.short	0x0470


	//----- nvinfo : EIATTR_PARAM_CBANK
	.align		4
        /*124c*/ 	.byte	0x04, 0x0a
        /*124e*/ 	.short	(.L_38 - .L_37)
	.align		4
.L_37:
        /*1250*/ 	.word	index@(.nv.constant0._ZN7cutlass13device_kernelINS_4gemm6kernel13GemmUniversalIN4cute5tupleIJiiiiEEENS1_10collective13CollectiveMmaINS1_37MainloopSm90TmaGmmaWarpSpecializedFP8ILi11ENS5_IJNS4_1CILi2EEENSA_ILi1EEESC_EEENS1_32KernelTmaWarpSpecializedPingpongEEENS5_IJNSA_ILi64EEENSA_ILi256EEESG_EEENS_12float_e4m3_tENS5_IJlSC_lEEESJ_SK_NS4_8TiledMMAINS4_8MMA_AtomIJNS4_4SM904GMMA31MMA_64x256x32_F32E4M3E4M3_SS_TNILNSO_7ScaleInE1ELSQ_1EEEEEENS4_6LayoutINS5_IJSC_SC_SC_EEENS5_IJNSA_ILi0EEESV_SV_EEEEENS5_IJNS4_10UnderscoreESY_SY_EEEEENS4_13SM90_TMA_LOADENS4_14ComposedLayoutINS4_7SwizzleILi2ELi4ELi3EEENS4_18smem_ptr_flag_bitsILi8EEENST_INS5_IJNSA_ILi8EEESG_EEENS5_IJSG_SC_EEEEEEEvNS4_8identityENS4_23SM90_TMA_LOAD_MULTICASTES1B_vS1C_EENS_8epilogue10collective6detail29Sm90TmaWarpSpecializedAdapterINS1G_15DefaultEpilogueISJ_SK_SK_NS1F_6thread17LinearCombinationISJ_Li1EffLNS1K_9ScaleType4KindE0ELNS_15FloatRoundStyleE2ESJ_EENS1_15EpilogueDefaultEEEEEvvEEEEvNT_6ParamsE)
        /*1254*/ 	.short	0x0210
        /*1256*/ 	.short	0x0470


	//----- nvinfo : EIATTR_SW_WAR
	.align		4
.L_38:
        /*1258*/ 	.byte	0x04, 0x36
        /*125a*/ 	.short	(.L_40 - .L_39)
.L_39:
        /*125c*/ 	.word	0x00000008
.L_40:


//--------------------- .nv.callgraph             --------------------------
	.section	.nv.callgraph,"",@"SHT_CUDA_CALLGRAPH"
	.align	4
	.sectionentsize	8
	.align		4
        /*0000*/ 	.word	0x00000000
	.align		4
        /*0004*/ 	.word	0xffffffff
	.align		4
        /*0008*/ 	.word	0x00000000
	.align		4
        /*000c*/ 	.word	0xfffffffe
	.align		4
        /*0010*/ 	.word	0x00000000
	.align		4
        /*0014*/ 	.word	0xfffffffd
	.align		4
        /*0018*/ 	.word	0x00000000
	.align		4
        /*001c*/ 	.word	0xfffffffc


//--------------------- .nv.constant4             --------------------------
	.section	.nv.constant4,"a",@progbits
	.align	8
	.align		8
.nv.constant4:
        /*0000*/ 	.dword	_ZN39_INTERNAL_0392ea23_4_k_cu_8d6752f6_34794cuda3std3__45__cpo5beginE
	.align		8
        /*0008*/ 	.dword	_ZN39_INTERNAL_0392ea23_4_k_cu_8d6752f6_34794cuda3std3__45__cpo3endE
	.align		8
        /*0010*/ 	.dword	_ZN39_INTERNAL_0392ea23_4_k_cu_8d6752f6_34794cuda3std3__45__cpo6cbeginE
	.align		8
        /*0018*/ 	.dword	_ZN39_INTERNAL_0392ea23_4_k_cu_8d6752f6_34794cuda3std3__45__cpo4cendE
	.align		8
        /*0020*/ 	.dword	_ZN39_INTERNAL_0392ea23_4_k_cu_8d6752f6_34794cuda3std3__441_GLOBAL__N__0392ea23_4_k_cu_8d6752f6_34796ignoreE
	.align		8
        /*0028*/ 	.dword	_ZN39_INTERNAL_0392ea23_4_k_cu_8d6752f6_34794cuda3std3__419piecewise_constructE
	.align		8
        /*0030*/ 	.dword	_ZN39_INTERNAL_0392ea23_4_k_cu_8d6752f6_34794cuda3std3__48in_placeE
	.align		8
        /*0038*/ 	.dword	_ZN39_INTERNAL_0392ea23_4_k_cu_8d6752f6_34794cuda3std6ranges3__45__cpo4swapE
	.align		8
        /*0040*/ 	.dword	_ZN39_INTERNAL_0392ea23_4_k_cu_8d6752f6_34794cuda3std6ranges3__45__cpo9iter_moveE
	.align		8
        /*0048*/ 	.dword	_ZN39_INTERNAL_0392ea23_4_k_cu_8d6752f6_34794cute7productE
	.align		8
        /*0050*/ 	.dword	_ZN39_INTERNAL_0392ea23_4_k_cu_8d6752f6_34794cute1_E


//--------------------- .text._ZN7cutlass13device_kernelINS_4gemm6kernel13GemmUniversalIN4cute5tupleIJiiiiEEENS1_10collective13CollectiveMmaINS1_37MainloopSm90TmaGmmaWarpSpecializedFP8ILi11ENS5_IJNS4_1CILi2EEENSA_ILi1EEESC_EEENS1_32KernelTmaWarpSpecializedPingpongEEENS5_IJNSA_ILi64EEENSA_ILi256EEESG_EEENS_12float_e4m3_tENS5_IJlSC_lEEESJ_SK_NS4_8TiledMMAINS4_8MMA_AtomIJNS4_4SM904GMMA31MMA_64x256x32_F32E4M3E4M3_SS_TNILNSO_7ScaleInE1ELSQ_1EEEEEENS4_6LayoutINS5_IJSC_SC_SC_EEENS5_IJNSA_ILi0EEESV_SV_EEEEENS5_IJNS4_10UnderscoreESY_SY_EEEEENS4_13SM90_TMA_LOADENS4_14ComposedLayoutINS4_7SwizzleILi2ELi4ELi3EEENS4_18smem_ptr_flag_bitsILi8EEENST_INS5_IJNSA_ILi8EEESG_EEENS5_IJSG_SC_EEEEEEEvNS4_8identityENS4_23SM90_TMA_LOAD_MULTICASTES1B_vS1C_EENS_8epilogue10collective6detail29Sm90TmaWarpSpecializedAdapterINS1G_15DefaultEpilogueISJ_SK_SK_NS1F_6thread17LinearCombinationISJ_Li1EffLNS1K_9ScaleType4KindE0ELNS_15FloatRoundStyleE2ESJ_EENS1_15EpilogueDefaultEEEEEvvEEEEvNT_6ParamsE --------------------------
	.section	.text._ZN7cutlass13device_kernelINS_4gemm6kernel13GemmUniversalIN4cute5tupleIJiiiiEEENS1_10collective13CollectiveMmaINS1_37MainloopSm90TmaGmmaWarpSpecializedFP8ILi11ENS5_IJNS4_1CILi2EEENSA_ILi1EEESC_EEENS1_32KernelTmaWarpSpecializedPingpongEEENS5_IJNSA_ILi64EEENSA_ILi256EEESG_EEENS_12float_e4m3_tENS5_IJlSC_lEEESJ_SK_NS4_8TiledMMAINS4_8MMA_AtomIJNS4_4SM904GMMA31MMA_64x256x32_F32E4M3E4M3_SS_TNILNSO_7ScaleInE1ELSQ_1EEEEEENS4_6LayoutINS5_IJSC_SC_SC_EEENS5_IJNSA_ILi0EEESV_SV_EEEEENS5_IJNS4_10UnderscoreESY_SY_EEEEENS4_13SM90_TMA_LOADENS4_14ComposedLayoutINS4_7SwizzleILi2ELi4ELi3EEENS4_18smem_ptr_flag_bitsILi8EEENST_INS5_IJNSA_ILi8EEESG_EEENS5_IJSG_SC_EEEEEEEvNS4_8identityENS4_23SM90_TMA_LOAD_MULTICASTES1B_vS1C_EENS_8epilogue10collective6detail29Sm90TmaWarpSpecializedAdapterINS1G_15DefaultEpilogueISJ_SK_SK_NS1F_6thread17LinearCombinationISJ_Li1EffLNS1K_9ScaleType4KindE0ELNS_15FloatRoundStyleE2ESJ_EENS1_15EpilogueDefaultEEEEEvvEEEEvNT_6ParamsE,"ax",@progbits
	.align	128
.text._ZN7cutlass13device_kernelINS_4gemm6kernel13GemmUniversalIN4cute5tupleIJiiiiEEENS1_10collective13CollectiveMmaINS1_37MainloopSm90TmaGmmaWarpSpecializedFP8ILi11ENS5_IJNS4_1CILi2EEENSA_ILi1EEESC_EEENS1_32KernelTmaWarpSpecializedPingpongEEENS5_IJNSA_ILi64EEENSA_ILi256EEESG_EEENS_12float_e4m3_tENS5_IJlSC_lEEESJ_SK_NS4_8TiledMMAINS4_8MMA_AtomIJNS4_4SM904GMMA31MMA_64x256x32_F32E4M3E4M3_SS_TNILNSO_7ScaleInE1ELSQ_1EEEEEENS4_6LayoutINS5_IJSC_SC_SC_EEENS5_IJNSA_ILi0EEESV_SV_EEEEENS5_IJNS4_10UnderscoreESY_SY_EEEEENS4_13SM90_TMA_LOADENS4_14ComposedLayoutINS4_7SwizzleILi2ELi4ELi3EEENS4_18smem_ptr_flag_bitsILi8EEENST_INS5_IJNSA_ILi8EEESG_EEENS5_IJSG_SC_EEEEEEEvNS4_8identityENS4_23SM90_TMA_LOAD_MULTICASTES1B_vS1C_EENS_8epilogue10collective6detail29Sm90TmaWarpSpecializedAdapterINS1G_15DefaultEpilogueISJ_SK_SK_NS1F_6thread17LinearCombinationISJ_Li1EffLNS1K_9ScaleType4KindE0ELNS_15FloatRoundStyleE2ESJ_EENS1_15EpilogueDefaultEEEEEvvEEEEvNT_6ParamsE:
        .type           _ZN7cutlass13device_kernelINS_4gemm6kernel13GemmUniversalIN4cute5tupleIJiiiiEEENS1_10collective13CollectiveMmaINS1_37MainloopSm90TmaGmmaWarpSpecializedFP8ILi11ENS5_IJNS4_1CILi2EEENSA_ILi1EEESC_EEENS1_32KernelTmaWarpSpecializedPingpongEEENS5_IJNSA_ILi64EEENSA_ILi256EEESG_EEENS_12float_e4m3_tENS5_IJlSC_lEEESJ_SK_NS4_8TiledMMAINS4_8MMA_AtomIJNS4_4SM904GMMA31MMA_64x256x32_F32E4M3E4M3_SS_TNILNSO_7ScaleInE1ELSQ_1EEEEEENS4_6LayoutINS5_IJSC_SC_SC_EEENS5_IJNSA_ILi0EEESV_SV_EEEEENS5_IJNS4_10UnderscoreESY_SY_EEEEENS4_13SM90_TMA_LOADENS4_14ComposedLayoutINS4_7SwizzleILi2ELi4ELi3EEENS4_18smem_ptr_flag_bitsILi8EEENST_INS5_IJNSA_ILi8EEESG_EEENS5_IJSG_SC_EEEEEEEvNS4_8identityENS4_23SM90_TMA_LOAD_MULTICASTES1B_vS1C_EENS_8epilogue10collective6detail29Sm90TmaWarpSpecializedAdapterINS1G_15DefaultEpilogueISJ_SK_SK_NS1F_6thread17LinearCombinationISJ_Li1EffLNS1K_9ScaleType4KindE0ELNS_15FloatRoundStyleE2ESJ_EENS1_15EpilogueDefaultEEEEEvvEEEEvNT_6ParamsE,@function
        .size           _ZN7cutlass13device_kernelINS_4gemm6kernel13GemmUniversalIN4cute5tupleIJiiiiEEENS1_10collective13CollectiveMmaINS1_37MainloopSm90TmaGmmaWarpSpecializedFP8ILi11ENS5_IJNS4_1CILi2EEENSA_ILi1EEESC_EEENS1_32KernelTmaWarpSpecializedPingpongEEENS5_IJNSA_ILi64EEENSA_ILi256EEESG_EEENS_12float_e4m3_tENS5_IJlSC_lEEESJ_SK_NS4_8TiledMMAINS4_8MMA_AtomIJNS4_4SM904GMMA31MMA_64x256x32_F32E4M3E4M3_SS_TNILNSO_7ScaleInE1ELSQ_1EEEEEENS4_6LayoutINS5_IJSC_SC_SC_EEENS5_IJNSA_ILi0EEESV_SV_EEEEENS5_IJNS4_10UnderscoreESY_SY_EEEEENS4_13SM90_TMA_LOADENS4_14ComposedLayoutINS4_7SwizzleILi2ELi4ELi3EEENS4_18smem_ptr_flag_bitsILi8EEENST_INS5_IJNSA_ILi8EEESG_EEENS5_IJSG_SC_EEEEEEEvNS4_8identityENS4_23SM90_TMA_LOAD_MULTICASTES1B_vS1C_EENS_8epilogue10collective6detail29Sm90TmaWarpSpecializedAdapterINS1G_15DefaultEpilogueISJ_SK_SK_NS1F_6thread17LinearCombinationISJ_Li1EffLNS1K_9ScaleType4KindE0ELNS_15FloatRoundStyleE2ESJ_EENS1_15EpilogueDefaultEEEEEvvEEEEvNT_6ParamsE,(.L_x_351 - _ZN7cutlass13device_kernelINS_4gemm6kernel13GemmUniversalIN4cute5tupleIJiiiiEEENS1_10collective13CollectiveMmaINS1_37MainloopSm90TmaGmmaWarpSpecializedFP8ILi11ENS5_IJNS4_1CILi2EEENSA_ILi1EEESC_EEENS1_32KernelTmaWarpSpecializedPingpongEEENS5_IJNSA_ILi64EEENSA_ILi256EEESG_EEENS_12float_e4m3_tENS5_IJlSC_lEEESJ_SK_NS4_8TiledMMAINS4_8MMA_AtomIJNS4_4SM904GMMA31MMA_64x256x32_F32E4M3E4M3_SS_TNILNSO_7ScaleInE1ELSQ_1EEEEEENS4_6LayoutINS5_IJSC_SC_SC_EEENS5_IJNSA_ILi0EEESV_SV_EEEEENS5_IJNS4_10UnderscoreESY_SY_EEEEENS4_13SM90_TMA_LOADENS4_14ComposedLayoutINS4_7SwizzleILi2ELi4ELi3EEENS4_18smem_ptr_flag_bitsILi8EEENST_INS5_IJNSA_ILi8EEESG_EEENS5_IJSG_SC_EEEEEEEvNS4_8identityENS4_23SM90_TMA_LOAD_MULTICASTES1B_vS1C_EENS_8epilogue10collective6detail29Sm90TmaWarpSpecializedAdapterINS1G_15DefaultEpilogueISJ_SK_SK_NS1F_6thread17LinearCombinationISJ_Li1EffLNS1K_9ScaleType4KindE0ELNS_15FloatRoundStyleE2ESJ_EENS1_15EpilogueDefaultEEEEEvvEEEEvNT_6ParamsE)
        .other          _ZN7cutlass13device_kernelINS_4gemm6kernel13GemmUniversalIN4cute5tupleIJiiiiEEENS1_10collective13CollectiveMmaINS1_37MainloopSm90TmaGmmaWarpSpecializedFP8ILi11ENS5_IJNS4_1CILi2EEENSA_ILi1EEESC_EEENS1_32KernelTmaWarpSpecializedPingpongEEENS5_IJNSA_ILi64EEENSA_ILi256EEESG_EEENS_12float_e4m3_tENS5_IJlSC_lEEESJ_SK_NS4_8TiledMMAINS4_8MMA_AtomIJNS4_4SM904GMMA31MMA_64x256x32_F32E4M3E4M3_SS_TNILNSO_7ScaleInE1ELSQ_1EEEEEENS4_6LayoutINS5_IJSC_SC_SC_EEENS5_IJNSA_ILi0EEESV_SV_EEEEENS5_IJNS4_10UnderscoreESY_SY_EEEEENS4_13SM90_TMA_LOADENS4_14ComposedLayoutINS4_7SwizzleILi2ELi4ELi3EEENS4_18smem_ptr_flag_bitsILi8EEENST_INS5_IJNSA_ILi8EEESG_EEENS5_IJSG_SC_EEEEEEEvNS4_8identityENS4_23SM90_TMA_LOAD_MULTICASTES1B_vS1C_EENS_8epilogue10collective6detail29Sm90TmaWarpSpecializedAdapterINS1G_15DefaultEpilogueISJ_SK_SK_NS1F_6thread17LinearCombinationISJ_Li1EffLNS1K_9ScaleType4KindE0ELNS_15FloatRoundStyleE2ESJ_EENS1_15EpilogueDefaultEEEEEvvEEEEvNT_6ParamsE,@"STO_CUDA_ENTRY STV_DEFAULT"
_ZN7cutlass13device_kernelINS_4gemm6kernel13GemmUniversalIN4cute5tupleIJiiiiEEENS1_10collective13CollectiveMmaINS1_37MainloopSm90TmaGmmaWarpSpecializedFP8ILi11ENS5_IJNS4_1CILi2EEENSA_ILi1EEESC_EEENS1_32KernelTmaWarpSpecializedPingpongEEENS5_IJNSA_ILi64EEENSA_ILi256EEESG_EEENS_12float_e4m3_tENS5_IJlSC_lEEESJ_SK_NS4_8TiledMMAINS4_8MMA_AtomIJNS4_4SM904GMMA31MMA_64x256x32_F32E4M3E4M3_SS_TNILNSO_7ScaleInE1ELSQ_1EEEEEENS4_6LayoutINS5_IJSC_SC_SC_EEENS5_IJNSA_ILi0EEESV_SV_EEEEENS5_IJNS4_10UnderscoreESY_SY_EEEEENS4_13SM90_TMA_LOADENS4_14ComposedLayoutINS4_7SwizzleILi2ELi4ELi3EEENS4_18smem_ptr_flag_bitsILi8EEENST_INS5_IJNSA_ILi8EEESG_EEENS5_IJSG_SC_EEEEEEEvNS4_8identityENS4_23SM90_TMA_LOAD_MULTICASTES1B_vS1C_EENS_8epilogue10collective6detail29Sm90TmaWarpSpecializedAdapterINS1G_15DefaultEpilogueISJ_SK_SK_NS1F_6thread17LinearCombinationISJ_Li1EffLNS1K_9ScaleType4KindE0ELNS_15FloatRoundStyleE2ESJ_EENS1_15EpilogueDefaultEEEEEvvEEEEvNT_6ParamsE:
[----:B------:R-:W0:Y:S02]  /*0000*/  LDC R1, c[0x0][0x28] ;  /* 0x00000a00ff017b82 */ /* 0x000e240000000800 */
[----:B0-----:R-:W-:Y:S01]  /*0010*/  VIADD R1, R1, 0xfffffee8 ;  /* 0xfffffee801017836 */ /* 0x001fe20000000000 */
[----:B------:R-:W0:Y:S01]  /*0020*/  S2R R2, SR_TID.X ;  /* 0x0000000000027919 */ /* 0x000e220000002100 */
[----:B------:R-:W-:Y:S01]  /*0030*/  ELECT P0, URZ, PT ;  /* 0x00000000003f782f */ /* 0x000fe20003800000 */
[----:B------:R-:W-:Y:S01]  /*0040*/  BSSY B0, `(.L_x_0) ;  /* 0x0000014000007945 */ /* 0x000fe20003800000 */
[--C-:B0-----:R-:W-:Y:S02]  /*0050*/  SHF.R.U32.HI R0, RZ, 0x5, R2.reuse ;  /* 0x00000005ff007819 */ /* 0x101fe40000011602 */
[----:B------:R-:W-:-:S03]  /*0060*/  SHF.R.U32.HI R5, RZ, 0x7, R2 ;  /* 0x00000007ff057819 */ /* 0x000fc60000011602 */
[----:B------:R-:W0:Y:S02]  /*0070*/  SHFL.IDX PT, R3, R0, RZ, 0x1f ;  /* 0x00001fff00037589 */ /* 0x000e2400000e0000 */
[----:B0-----:R-:W-:Y:S02]  /*0080*/  R2UR UR6, R3 ;  /* 0x00000000030672ca */ /* 0x001fe400000e0000 */
[----:B------:R0:W1:Y:S11]  /*0090*/  SHFL.IDX PT, R3, R5, RZ, 0x1f ;  /* 0x00001fff05037589 */ /* 0x00007600000e0000 */
[----:B------:R-:W-:-:S02]  /*00a0*/  USHF.R.S32.HI UR4, URZ, 0x1f, UR6 ;  /* 0x0000001f3f047899 */ /* 0x000fc40008011406 */
[----:B------:R-:W-:Y:S02]  /*00b0*/  ISETP.NE.OR P0, PT, RZ, UR6, !P0 ;  /* 0x00000006ff007c0c */ /* 0x000fe4000c705670 */
[----:B------:R-:W-:-:S04]  /*00c0*/  ULEA.HI UR4, UR4, UR6, URZ, 0x2 ;  /* 0x0000000604047291 */ /* 0x000fc8000f8f103f */
[----:B------:R-:W-:-:S04]  /*00d0*/  ULOP3.LUT UR4, UR4, 0xfffffffc, URZ, 0xc0, !UPT ;  /* 0xfffffffc04047892 */ /* 0x000fc8000f8ec03f */
[----:B------:R-:W-:-:S03]  /*00e0*/  UIADD3 UR6, UR6, -UR4, URZ ;  /* 0x8000000406067290 */ /* 0x000fc6000fffe03f */
[----:B01----:R-:W-:Y:S09]  /*00f0*/  @P0 BRA `(.L_x_1) ;  /* 0x0000000000200947 */ /* 0x003ff20003800000 */
[----:B------:R-:W-:Y:S02]  /*0100*/  ULDC.64 UR4, c[0x0][0x198] ;  /* 0x0000660000047ab9 */ /* 0x000fe40000000a00 */
[----:B------:R-:W-:Y:S02]  /*0110*/  UIADD3 UR8, UP0, UR4, 0xf0, URZ ;  /* 0x000000f004087890 */ /* 0x000fe4000ff1e03f */
[----:B------:R-:W-:Y:S02]  /*0120*/  UIADD3 UR4, UP1, UR4, 0x1f0, URZ ;  /* 0x000001f004047890 */ /* 0x000fe4000ff3e03f */
[----:B------:R-:W-:Y:S02]  /*0130*/  UIADD3.X UR9, URZ, UR5, URZ, UP0, !UPT ;  /* 0x000000053f097290 */ /* 0x000fe400087fe43f */
[----:B------:R-:W-:-:S07]  /*0140*/  UIADD3.X UR5, URZ, UR5, URZ, UP1, !UPT ;  /* 0x000000053f057290 */ /* 0x000fce0008ffe43f */
[----:B------:R0:W-:Y:S02]  /*0150*/  UTMACCTL.PF [UR8] ;  /* 0x00000000080079b9 */ /* 0x0001e40008040000 */
[----:B------:R0:W-:Y:S02]  /*0160*/  UTMACCTL.PF [UR4] ;  /* 0x00000000040079b9 */ /* 0x0001e40008040000 */
[----:B0-----:R-:W-:Y:S01]  /*0170*/  NOP ;  /* 0x0000000000007918 */ /* 0x001fe20000000000 */
.L_x_1:
[----:B------:R-:W-:Y:S05]  /*0180*/  BSYNC B0 ;  /* 0x0000000000007941 */ /* 0x000fea0003800000 */
.L_x_0:
[----:B------:R-:W0:Y:S01]  /*0190*/  SHFL.IDX PT, R6, R0, RZ, 0x1f ;  /* 0x00001fff00067589 */ /* 0x000e2200000e0000 */
[----:B------:R-:W-:Y:S01]  /*01a0*/  R2UR UR14, R3 ;  /* 0x00000000030e72ca */ /* 0x000fe200000e0000 */
[----:B------:R-:W-:-:S04]  /*01b0*/  UISETP.NE.AND UP0, UPT, UR6, 0x3, UPT ;  /* 0x000000030600788c */ /* 0x000fc8000bf05270 */
[----:B------:R-:W-:-:S08]  /*01c0*/  UISETP.EQ.OR UP0, UPT, UR6, URZ, !UP0 ;  /* 0x0000003f0600728c */ /* 0x000fd0000c702670 */
[----:B------:R-:W-:Y:S02]  /*01d0*/  UIADD3 UR12, UR14, -0x1, URZ ;  /* 0xffffffff0e0c7890 */ /* 0x000fe4000fffe03f */
[----:B------:R-:W-:Y:S02]  /*01e0*/  UISETP.EQ.AND UP0, UPT, UR14, URZ, UP0 ;  /* 0x0000003f0e00728c */ /* 0x000fe40008702270 */
[----:B------:R-:W-:Y:S02]  /*01f0*/  UISETP.GE.U32.AND UP1, UPT, UR12, 0x2, UPT ;  /* 0x000000020c00788c */ /* 0x000fe4000bf26070 */
[----:B------:R-:W-:Y:S01]  /*0200*/  USEL UR13, URZ, 0x1, !UP0 ;  /* 0x000000013f0d7887 */ /* 0x000fe2000c000000 */
[----:B0-----:R-:W-:-:S03]  /*0210*/  ISETP.NE.AND P0, PT, R6, RZ, PT ;  /* 0x000000ff0600720c */ /* 0x001fc60003f05270 */
[----:B------:R-:W-:-:S10]  /*0220*/  USEL UR13, UR13, 0x2, UP1 ;  /* 0x000000020d0d7887 */ /* 0x000fd40008800000 */
[----:B------:R-:W-:Y:S05]  /*0230*/  @P0 BRA `(.L_x_2) ;  /* 0x00000000009c0947 */ /* 0x000fea0003800000 */
[----:B------:R-:W-:Y:S01]  /*0240*/  ELECT P0, URZ, PT ;  /* 0x00000000003f782f */ /* 0x000fe20003800000 */
[----:B------:R-:W-:-:S12]  /*0250*/  BSSY B0, `(.L_x_2) ;  /* 0x0000025000007945 */ /* 0x000fd80003800000 */
[----:B------:R-:W-:Y:S05]  /*0260*/  @!P0 BRA `(.L_x_3) ;  /* 0x00000000008c8947 */ /* 0x000fea0003800000 */
[----:B------:R-:W0:Y:S01]  /*0270*/  S2UR UR7, SR_CgaCtaId ;  /* 0x00000000000779c3 */ /* 0x000e220000008800 */
[----:B------:R-:W-:Y:S01]  /*0280*/  UMOV UR4, 0x400 ;  /* 0x0000040000047882 */ /* 0x000fe20000000000 */
[----:B------:R-:W-:Y:S01]  /*0290*/  UMOV UR5, 0x1 ;  /* 0x0000000100057882 */ /* 0x000fe20000000000 */
[----:B------:R-:W-:Y:S02]  /*02a0*/  UMOV UR8, 0x2 ;  /* 0x0000000200087882 */ /* 0x000fe40000000000 */
[----:B------:R-:W-:-:S04]  /*02b0*/  UIADD3 UR8, -UR8, 0x100000, URZ ;  /* 0x0010000008087890 */ /* 0x000fc8000fffe13f */
[----:B------:R-:W-:Y:S02]  /*02c0*/  USHF.L.U32 UR9, UR8, 0xb, URZ ;  /* 0x0000000b08097899 */ /* 0x000fe4000800063f */
[----:B------:R-:W-:Y:S02]  /*02d0*/  USHF.L.U32 UR8, UR8, 0x1, URZ ;  /* 0x0000000108087899 */ /* 0x000fe4000800063f */
[----:B0-----:R-:W-:Y:S02]  /*02e0*/  ULEA UR7, UR7, UR4, 0x18 ;  /* 0x0000000407077291 */ /* 0x001fe4000f8ec03f */
[----:B------:R-:W-:-:S04]  /*02f0*/  UIADD3 UR4, -UR5, 0x100000, URZ ;  /* 0x0010000005047890 */ /* 0x000fc8000fffe13f */
[----:B------:R-:W-:Y:S02]  /*0300*/  USHF.L.U32 UR5, UR4, 0xb, URZ ;  /* 0x0000000b04057899 */ /* 0x000fe4000800063f */
[----:B------:R-:W-:Y:S01]  /*0310*/  USHF.L.U32 UR4, UR4, 0x1, URZ ;  /* 0x0000000104047899 */ /* 0x000fe2000800063f */
[----:B------:R-:W0:Y:S11]  /*0320*/  FENCE.VIEW.ASYNC.S ;  /* 0x00000000000073c6 */ /* 0x000e360000000000 */
[----:B0-----:R0:W1:Y:S01]  /*0330*/  SYNCS.EXCH.64 URZ, [UR7], UR4 ;  /* 0x00000004073f75b2 */ /* 0x0010620008000100 */
[----:B------:R0:W2:Y:S01]  /*0340*/  SYNCS.EXCH.64 URZ, [UR7+0x58], UR8 ;  /* 0x00005808073f75b2 */ /* 0x0000a20008000100 */
[----:B------:R0:W3:Y:S01]  /*0350*/  SYNCS.EXCH.64 URZ, [UR7+0x8], UR4 ;  /* 0x00000804073f75b2 */ /* 0x0000e20008000100 */
[----:B------:R0:W4:Y:S01]  /*0360*/  SYNCS.EXCH.64 URZ, [UR7+0x60], UR8 ;  /* 0x00006008073f75b2 */ /* 0x0001220008000100 */
[----:B------:R0:W0:Y:S01]  /*0370*/  SYNCS.EXCH.64 URZ, [UR7+0x10], UR4 ;  /* 0x00001004073f75b2 */ /* 0x0000220008000100 */
        /* <DEDUP_REMOVED lines=17> */
[----:B------:R-:W-:Y:S01]  /*0490*/  NOP ;  /* 0x0000000000007918 */ /* 0x000fe20000000000 */
.L_x_3:
[----:B0-----:R-:W-:Y:S05]  /*04a0*/  BSYNC B0 ;  /* 0x0000000000007941 */ /* 0x001fea0003800000 */
.L_x_2:
[----:B------:R-:W-:Y:S01]  /*04b0*/  SHF.R.S32.HI R3, RZ, 0x1f, R2 ;  /* 0x0000001fff037819 */ /* 0x000fe20000011402 */
[----:B------:R-:W0:Y:S01]  /*04c0*/  SHFL.IDX PT, R7, R0, RZ, 0x1f ;  /* 0x00001fff00077589 */ /* 0x000e2200000e0000 */
[----:B------:R-:W5:Y:S01]  /*04d0*/  S2UR UR15, SR_CTAID.X ;  /* 0x00000000000f79c3 */ /* 0x000f620000002500 */
[----:B------:R-:W-:Y:S02]  /*04e0*/  ELECT P0, URZ, PT ;  /* 0x00000000003f782f */ /* 0x000fe40003800000 */
[----:B------:R-:W-:Y:S01]  /*04f0*/  LEA.HI R3, R3, R2, RZ, 0x7 ;  /* 0x0000000203037211 */ /* 0x000fe200078f38ff */
[----:B------:R5:W1:Y:S01]  /*0500*/  SHFL.IDX PT, R10, R0, RZ, 0x1f ;  /* 0x00001fff000a7589 */ /* 0x000a6200000e0000 */
[----:B------:R-:W-:Y:S01]  /*0510*/  SHF.R.S32.HI R9, RZ, 0x1f, R6 ;  /* 0x0000001fff097819 */ /* 0x000fe20000011406 */
[----:B------:R-:W-:Y:S01]  /*0520*/  ULDC UR4, c[0x0][0x150] ;  /* 0x0000540000047ab9 */ /* 0x000fe20000000800 */
[----:B------:R-:W-:Y:S02]  /*0530*/  LOP3.LUT R3, R3, 0xffffff80, RZ, 0xc0, !PT ;  /* 0xffffff8003037812 */ /* 0x000fe400078ec0ff */
[----:B------:R-:W-:-:S02]  /*0540*/  ELECT P1, URZ, PT ;  /* 0x00000000003f782f */ /* 0x000fc40003820000 */
[----:B------:R-:W-:Y:S01]  /*0550*/  LEA.HI R9, R9, R6, RZ, 0x2 ;  /* 0x0000000609097211 */ /* 0x000fe200078f10ff */
[----:B------:R-:W2:Y:S01]  /*0560*/  LDC R13, c[0x0][0x144] ;  /* 0x00005100ff0d7b82 */ /* 0x000ea20000000800 */
[----:B------:R-:W-:Y:S01]  /*0570*/  UMOV UR9, 0x80 ;  /* 0x0000008000097882 */ /* 0x000fe20000000000 */
[----:B------:R-:W-:Y:S01]  /*0580*/  IMAD.IADD R3, R2, 0x1, -R3 ;  /* 0x0000000102037824 */ /* 0x000fe200078e0a03 */
[----:B------:R-:W-:Y:S01]  /*0590*/  LOP3.LUT R9, R9, 0x3ffffffc, RZ, 0xc0, !PT ;  /* 0x3ffffffc09097812 */ /* 0x000fe200078ec0ff */
[----:B------:R-:W-:Y:S01]  /*05a0*/  NOP ;  /* 0x0000000000007918 */ /* 0x000fe20000000000 */
[----:B------:R-:W-:Y:S01]  /*05b0*/  NOP ;  /* 0x0000000000007918 */ /* 0x000fe20000000000 */
[----:B------:R-:W-:Y:S02]  /*05c0*/  ISETP.NE.AND P3, PT, RZ, UR14, PT ;  /* 0x0000000eff007c0c */ /* 0x000fe4000bf65270 */
[----:B------:R-:W-:Y:S01]  /*05d0*/  SHF.R.S32.HI R12, RZ, 0x1f, R3 ;  /* 0x0000001fff0c7819 */ /* 0x000fe20000011403 */
[----:B------:R-:W-:Y:S01]  /*05e0*/  IMAD.IADD R9, R6, 0x1, -R9 ;  /* 0x0000000106097824 */ /* 0x000fe200078e0a09 */
[----:B------:R-:W3:Y:S01]  /*05f0*/  LDC R15, c[0x0][0x148] ;  /* 0x00005200ff0f7b82 */ /* 0x000ee20000000800 */
[----:B------:R-:W4:Y:S01]  /*0600*/  SHFL.IDX PT, R6, R5, RZ, 0x1f ;  /* 0x00001fff05067589 */ /* 0x000f2200000e0000 */
[----:B------:R-:W-:-:S02]  /*0610*/  LEA.HI R4, R12, R3, RZ, 0x3 ;  /* 0x000000030c047211 */ /* 0x000fc400078f18ff */
[----:B0-----:R-:W-:Y:S02]  /*0620*/  ISETP.NE.OR P0, PT, R7, RZ, !P0 ;  /* 0x000000ff0700720c */ /* 0x001fe40004705670 */
[--C-:B------:R-:W-:Y:S02]  /*0630*/  SHF.R.S32.HI R7, RZ, 0x3, R4.reuse ;  /* 0x00000003ff077819 */ /* 0x100fe40000011404 */
[----:B------:R-:W-:Y:S02]  /*0640*/  SHF.R.S32.HI R8, RZ, 0x1f, R4 ;  /* 0x0000001fff087819 */ /* 0x000fe40000011404 */
[----:B------:R-:W0:Y:S01]  /*0650*/  S2R R4, SR_CTAID.Y ;  /* 0x0000000000047919 */ /* 0x000e220000002600 */
[----:B-----5:R-:W-:Y:S02]  /*0660*/  I2FP.F32.U32 R0, UR15 ;  /* 0x0000000f00007c45 */ /* 0x020fe40008201000 */
[----:B------:R-:W-:Y:S02]  /*0670*/  LEA.HI R8, R8, R7, RZ, 0x2 ;  /* 0x0000000708087211 */ /* 0x000fe400078f10ff */
[----:B-1----:R-:W-:Y:S01]  /*0680*/  ISETP.NE.OR P1, PT, R10, RZ, !P1 ;  /* 0x000000ff0a00720c */ /* 0x002fe20004f25670 */
[----:B------:R-:W-:Y:S01]  /*0690*/  FMUL R11, R0, UR4 ;  /* 0x00000004000b7c20 */ /* 0x000fe20008400000 */
[----:B------:R-:W-:Y:S01]  /*06a0*/  LOP3.LUT R8, R8, 0xfffffffc, RZ, 0xc0, !PT ;  /* 0xfffffffc08087812 */ /* 0x000fe200078ec0ff */
[----:B------:R-:W-:Y:S01]  /*06b0*/  VOTEU.ALL UP0, P0 ;  /* 0x00000000003f7886 */ /* 0x000fe20000000000 */
[----:B------:R-:W-:-:S03]  /*06c0*/  ULDC UR4, c[0x0][0x154] ;  /* 0x0000550000047ab9 */ /* 0x000fc60000000800 */
[----:B------:R-:W-:Y:S01]  /*06d0*/  IMAD.IADD R8, R7, 0x1, -R8 ;  /* 0x0000000107087824 */ /* 0x000fe200078e0a08 */
[----:B------:R-:W1:Y:S01]  /*06e0*/  F2I.U32.TRUNC.NTZ R11, R11 ;  /* 0x0000000b000b7305 */ /* 0x000e62000020f000 */
[----:B------:R-:W5:Y:S01]  /*06f0*/  @!UP0 S2UR UR8, SR_CgaCtaId ;  /* 0x00000000000889c3 */ /* 0x000f620000008800 */
[----:B------:R-:W-:Y:S01]  /*0700*/  @!UP0 UMOV UR7, 0x400 ;  /* 0x0000040000078882 */ /* 0x000fe20000000000 */
[----:B------:R-:W-:Y:S01]  /*0710*/  IMAD R8, R9, 0x4, R8 ;  /* 0x0000000409087824 */ /* 0x000fe200078e0208 */
[----:B----4-:R-:W-:Y:S01]  /*0720*/  R2UR UR17, R6 ;  /* 0x00000000061172ca */ /* 0x010fe200000e0000 */
[----:B------:R-:W-:Y:S01]  /*0730*/  VOTEU.ALL UP1, P1 ;  /* 0x00000000003f7886 */ /* 0x000fe20000820000 */
[----:B------:R-:W-:Y:S01]  /*0740*/  VOTEU.ALL UP2, P1 ;  /* 0x00000000003f7886 */ /* 0x000fe20000840000 */
[C---:B------:R-:W-:Y:S01]  /*0750*/  IMAD.SHL.U32 R7, R8.reuse, 0x4, RZ ;  /* 0x0000000408077824 */ /* 0x040fe200078e00ff */
[----:B------:R-:W-:Y:S01]  /*0760*/  LEA.HI R0, R8, R8, RZ, 0x1 ;  /* 0x0000000808007211 */ /* 0x000fe200078f08ff */
[----:B------:R-:W-:Y:S01]  /*0770*/  VOTEU.ALL UP3, P1 ;  /* 0x00000000003f7886 */ /* 0x000fe20000860000 */
[----:B------:R-:W4:Y:S01]  /*0780*/  @!UP1 S2UR UR11, SR_CgaCtaId ;  /* 0x00000000000b99c3 */ /* 0x000f220000008800 */
[----:B------:R-:W-:Y:S01]  /*0790*/  @!UP1 UMOV UR10, 0x400 ;  /* 0x00000400000a9882 */ /* 0x000fe20000000000 */
[----:B------:R-:W-:Y:S01]  /*07a0*/  LOP3.LUT R9, R0, 0xfffffffe, RZ, 0xc0, !PT ;  /* 0xfffffffe00097812 */ /* 0x000fe200078ec0ff */
[----:B------:R-:W-:Y:S01]  /*07b0*/  VOTEU.ALL UP4, P1 ;  /* 0x00000000003f7886 */ /* 0x000fe20000880000 */
[C---:B------:R-:W-:Y:S01]  /*07c0*/  LOP3.LUT R17, R8.reuse, 0xc, R7, 0x78, !PT ;  /* 0x0000000c08117812 */ /* 0x040fe200078e7807 */
[----:B-1----:R-:W-:Y:S01]  /*07d0*/  IMAD.MOV R14, RZ, RZ, -R11 ;  /* 0x000000ffff0e7224 */ /* 0x002fe200078e0a0b */
[----:B------:R-:W-:Y:S01]  /*07e0*/  VOTEU.ALL UP5, P1 ;  /* 0x00000000003f7886 */ /* 0x000fe200008a0000 */
[----:B------:R-:W-:Y:S01]  /*07f0*/  IMAD.IADD R9, R8, 0x1, -R9 ;  /* 0x0000000108097824 */ /* 0x000fe200078e0a09 */
[----:B0-----:R-:W-:Y:S01]  /*0800*/  I2FP.F32.U32 R0, R4 ;  /* 0x0000000400007245 */ /* 0x001fe20000201000 */
[----:B--2---:R-:W-:Y:S01]  /*0810*/  IMAD R14, R13, R14, UR15 ;  /* 0x0000000f0d0e7e24 */ /* 0x004fe2000f8e020e */
[----:B------:R-:W0:Y:S01]  /*0820*/  LDC R8, c[0x0][0x140] ;  /* 0x00005000ff087b82 */ /* 0x000e220000000800 */
[----:B------:R1:W-:Y:S02]  /*0830*/  STL [R1+0x80], R17 ;  /* 0x0000801101007387 */ /* 0x0003e40000100800 */
[----:B------:R-:W-:Y:S01]  /*0840*/  FMUL R0, R0, UR4 ;  /* 0x0000000400007c20 */ /* 0x000fe20008400000 */
[----:B------:R-:W-:Y:S01]  /*0850*/  ISETP.NE.AND P2, PT, R9, R14, PT ;  /* 0x0000000e0900720c */ /* 0x000fe20003f45270 */
[----:B------:R-:W-:Y:S01]  /*0860*/  UMOV UR4, 0x20 ;  /* 0x0000002000047882 */ /* 0x000fe20000000000 */
[----:B-----5:R-:W-:-:S02]  /*0870*/  @!UP0 ULEA UR7, UR8, UR7, 0x18 ;  /* 0x0000000708078291 */ /* 0x020fc4000f8ec03f */
[----:B------:R-:W-:-:S04]  /*0880*/  @!UP0 UIADD3 UR4, -UR4, 0x100000, URZ ;  /* 0x0010000004048890 */ /* 0x000fc8000fffe13f */
[----:B------:R-:W-:Y:S02]  /*0890*/  @!UP0 USHF.L.U32 UR5, UR4, 0xb, URZ ;  /* 0x0000000b04058899 */ /* 0x000fe4000800063f */
[----:B------:R-:W-:Y:S01]  /*08a0*/  @!UP0 USHF.L.U32 UR4, UR4, 0x1, URZ ;  /* 0x0000000104048899 */ /* 0x000fe2000800063f */
[----:B------:R-:W2:Y:S01]  /*08b0*/  F2I.U32.TRUNC.NTZ R0, R0 ;  /* 0x0000000000007305 */ /* 0x000ea2000020f000 */
[----:B------:R-:W-:-:S04]  /*08c0*/  @!UP1 UIADD3 UR8, -UR9, 0x100000, URZ ;  /* 0x0010000009089890 */ /* 0x000fc8000fffe13f */
[----:B------:R-:W-:Y:S02]  /*08d0*/  @!UP1 USHF.L.U32 UR9, UR8, 0xb, URZ ;  /* 0x0000000b08099899 */ /* 0x000fe4000800063f */
[----:B------:R-:W-:Y:S01]  /*08e0*/  @!UP1 USHF.L.U32 UR8, UR8, 0x1, URZ ;  /* 0x0000000108089899 */ /* 0x000fe2000800063f */
[----:B------:R-:W-:Y:S01]  /*08f0*/  VOTEU.ALL UP0, P0 ;  /* 0x00000000003f7886 */ /* 0x000fe20000000000 */
[----:B----4-:R-:W-:Y:S01]  /*0900*/  @!UP1 ULEA UR10, UR11, UR10, 0x18 ;  /* 0x0000000a0b0a9291 */ /* 0x010fe2000f8ec03f */
[----:B------:R-:W-:Y:S01]  /*0910*/  VOTEU.ALL UP1, P0 ;  /* 0x00000000003f7886 */ /* 0x000fe20000020000 */
[----:B------:R-:W-:-:S04]  /*0920*/  LOP3.LUT P0, RZ, R3, 0x7, RZ, 0xc0, !PT ;  /* 0x0000000703ff7812 */ /* 0x000fc8000780c0ff */
[C---:B------:R-:W-:Y:S01]  /*0930*/  ISETP.LT.U32.AND P0, PT, R17.reuse, 0x2, !P0 ;  /* 0x000000021100780c */ /* 0x040fe20004701070 */
[----:B------:R-:W4:Y:S02]  /*0940*/  FENCE.VIEW.ASYNC.S ;  /* 0x00000000000073c6 */ /* 0x000f240000000000 */
[----:B----4-:R1:W4:Y:S01]  /*0950*/  @!UP0 SYNCS.EXCH.64 URZ, [UR7+0xe0], UR4 ;  /* 0x0000e004073f85b2 */ /* 0x0103220008000100 */
[----:B--2---:R-:W-:Y:S01]  /*0960*/  IMAD.MOV R16, RZ, RZ, -R0 ;  /* 0x000000ffff107224 */ /* 0x004fe200078e0a00 */
[----:B------:R-:W-:Y:S02]  /*0970*/  @P2 LEA.HI R0, R17, R17, RZ, 0x1 ;  /* 0x0000001111002211 */ /* 0x000fe400078f08ff */
[----:B0-----:R-:W-:Y:S01]  /*0980*/  ISETP.EQ.U32.AND P1, PT, R8, 0x1, PT ;  /* 0x000000010800780c */ /* 0x001fe20003f22070 */
[----:B---3--:R-:W-:Y:S01]  /*0990*/  IMAD R7, R15, R16, R4 ;  /* 0x000000100f077224 */ /* 0x008fe200078e0204 */
[----:B------:R-:W-:-:S04]  /*09a0*/  @P2 SHF.R.S32.HI R0, RZ, 0x1, R0 ;  /* 0x00000001ff002819 */ /* 0x000fc80000011400 */
[----:B------:R-:W-:Y:S01]  /*09b0*/  @P2 ISETP.NE.AND P4, PT, R0, R7, PT ;  /* 0x000000070000220c */ /* 0x000fe20003f85270 */
[----:B------:R-:W-:Y:S01]  /*09c0*/  IMAD.MOV.U32 R0, RZ, RZ, 0x1 ;  /* 0x00000001ff007424 */ /* 0x000fe200078e00ff */
[----:B------:R-:W-:Y:S02]  /*09d0*/  SEL R7, RZ, 0x1, !P0 ;  /* 0x00000001ff077807 */ /* 0x000fe40004000000 */
[----:B------:R-:W-:Y:S01]  /*09e0*/  @P2 SEL R0, RZ, 0x1, P4 ;  /* 0x00000001ff002807 */ /* 0x000fe20002000000 */
[----:B------:R1:W0:Y:S01]  /*09f0*/  @!UP1 SYNCS.EXCH.64 URZ, [UR7+0xe8], UR4 ;  /* 0x0000e804073f95b2 */ /* 0x0002220008000100 */
[----:B------:R-:W-:Y:S02]  /*0a00*/  NOP ;  /* 0x0000000000007918 */ /* 0x000fe40000000000 */
[----:B------:R-:W-:-:S05]  /*0a10*/  LOP3.LUT R0, R0, R7, RZ, 0xc0, !PT ;  /* 0x0000000700007212 */ /* 0x000fca00078ec0ff */
[----:B------:R1:W-:Y:S01]  /*0a20*/  STL [R1+0x78], R0 ;  /* 0x0000780001007387 */ /* 0x0003e20000100800 */
[----:B------:R1:W2:Y:S01]  /*0a30*/  @!UP2 SYNCS.EXCH.64 URZ, [UR10+0xc0], UR8 ;  /* 0x0000c0080a3fa5b2 */ /* 0x0002a20008000100 */
[----:B------:R1:W3:Y:S01]  /*0a40*/  @!UP3 SYNCS.EXCH.64 URZ, [UR10+0xc8], UR8 ;  /* 0x0000c8080a3fb5b2 */ /* 0x0002e20008000100 */
[----:B------:R1:W0:Y:S01]  /*0a50*/  @!UP4 SYNCS.EXCH.64 URZ, [UR10+0xd0], UR8 ;  /* 0x0000d0080a3fc5b2 */ /* 0x0002220008000100 */
[----:B------:R1:W0:Y:S01]  /*0a60*/  @!UP5 SYNCS.EXCH.64 URZ, [UR10+0xd8], UR8 ;  /* 0x0000d8080a3fd5b2 */ /* 0x0002220008000100 */
[----:B------:R-:W-:Y:S01]  /*0a70*/  NOP ;  /* 0x0000000000007918 */ /* 0x000fe20000000000 */
[----:B----4-:R-:W-:Y:S05]  /*0a80*/  @!P1 BRA `(.L_x_4) ;  /* 0x0000000000089947 */ /* 0x010fea0003800000 */
[----:B0-23--:R-:W-:Y:S01]  /*0a90*/  UCGABAR_ARV ;  /* 0x00000000000079c7 */ /* 0x00dfe20008000000 */
[----:B------:R-:W-:Y:S05]  /*0aa0*/  BRA `(.L_x_5) ;  /* 0x0000000000047947 */ /* 0x000fea0003800000 */
.L_x_4:
[----:B0-23--:R-:W-:Y:S01]  /*0ab0*/  NOP ;  /* 0x0000000000007918 */ /* 0x00dfe20000000000 */
.L_x_5:
[----:B-1----:R-:W-:Y:S01]  /*0ac0*/  ULDC.64 UR4, c[0x0][0x598] ;  /* 0x0001660000047ab9 */ /* 0x002fe20000000a00 */
[----:B------:R-:W-:Y:S01]  /*0ad0*/  ULDC.64 UR22, c[0x0][0x208] ;  /* 0x0000820000167ab9 */ /* 0x000fe20000000a00 */
[----:B------:R-:W-:-:S04]  /*0ae0*/  ISETP.NE.U32.AND P0, PT, RZ, UR4, PT ;  /* 0x00000004ff007c0c */ /* 0x000fc8000bf05070 */
[----:B------:R-:W-:-:S13]  /*0af0*/  ISETP.NE.AND.EX P0, PT, RZ, UR5, PT, P0 ;  /* 0x00000005ff007c0c */ /* 0x000fda000bf05300 */
[----:B------:R-:W-:Y:S05]  /*0b00*/  @!P0 BRA `(.L_x_6) ;  /* 0x0000000000208947 */ /* 0x000fea0003800000 */
[----:B------:R-:W0:Y:S02]  /*0b10*/  LDC.64 R6, c[0x0][0x598] ;  /* 0x00016600ff067b82 */ /* 0x000e240000000a00 */
[----:B0-----:R-:W2:Y:S02]  /*0b20*/  LDG.E.64 R6, desc[UR22][R6.64] ;  /* 0x0000001606067981 */ /* 0x001ea4000c1e1b00 */
[----:B--2---:R-:W-:-:S04]  /*0b30*/  ISETP.NE.U32.AND P0, PT, R6, RZ, PT ;  /* 0x000000ff0600720c */ /* 0x004fc80003f05070 */
[----:B------:R-:W-:-:S13]  /*0b40*/  ISETP.NE.AND.EX P0, PT, R7, RZ, PT, P0 ;  /* 0x000000ff0700720c */ /* 0x000fda0003f05300 */
[----:B------:R-:W-:Y:S05]  /*0b50*/  @!P0 BRA `(.L_x_6) ;  /* 0x00000000000c8947 */ /* 0x000fea0003800000 */
[----:B------:R-:W2:Y:S02]  /*0b60*/  LD.E R6, desc[UR22][R6.64] ;  /* 0x0000001606067980 */ /* 0x000ea4000c101900 */
[----:B--2---:R-:W-:Y:S01]  /*0b70*/  R2UR UR24, R6 ;  /* 0x00000000061872ca */ /* 0x004fe200000e0000 */
[----:B------:R-:W-:-:S14]  /*0b80*/  BRA `(.L_x_7) ;  /* 0x0000000000247947 */ /* 0x000fdc0003800000 */
.L_x_6:
[----:B------:R-:W-:Y:S02]  /*0b90*/  ULDC.64 UR4, c[0x0][0x588] ;  /* 0x0001620000047ab9 */ /* 0x000fe40000000a00 */
[----:B------:R-:W-:-:S04]  /*0ba0*/  ISETP.NE.U32.AND P0, PT, RZ, UR4, PT ;  /* 0x00000004ff007c0c */ /* 0x000fc8000bf05070 */
[----:B------:R-:W-:-:S13]  /*0bb0*/  ISETP.NE.AND.EX P0, PT, RZ, UR5, PT, P0 ;  /* 0x00000005ff007c0c */ /* 0x000fda000bf05300 */
[----:B------:R-:W-:Y:S05]  /*0bc0*/  @!P0 BRA `(.L_x_8) ;  /* 0x0000000000108947 */ /* 0x000fea0003800000 */
[----:B------:R-:W0:Y:S02]  /*0bd0*/  LDC.64 R6, c[0x0][0x588] ;  /* 0x00016200ff067b82 */ /* 0x000e240000000a00 */
[----:B0-----:R-:W2:Y:S02]  /*0be0*/  LDG.E R6, desc[UR22][R6.64] ;  /* 0x0000001606067981 */ /* 0x001ea4000c1e1900 */
[----:B--2---:R-:W-:Y:S01]  /*0bf0*/  R2UR UR24, R6 ;  /* 0x00000000061872ca */ /* 0x004fe200000e0000 */
[----:B------:R-:W-:-:S14]  /*0c00*/  BRA `(.L_x_7) ;  /* 0x0000000000047947 */ /* 0x000fdc0003800000 */
.L_x_8:
[----:B------:R-:W-:-:S05]  /*0c10*/  ULDC UR24, c[0x0][0x580] ;  /* 0x0001600000187ab9 */ /* 0x000fca0000000800 */
.L_x_7:
[----:B------:R-:W-:Y:S02]  /*0c20*/  ULDC.64 UR4, c[0x0][0x5a0] ;  /* 0x0001680000047ab9 */ /* 0x000fe40000000a00 */
        /* <DEDUP_REMOVED lines=11> */
.L_x_9:
        /* <DEDUP_REMOVED lines=8> */
.L_x_11:
[----:B------:R-:W-:-:S05]  /*0d60*/  ULDC UR25, c[0x0][0x584] ;  /* 0x0001610000197ab9 */ /* 0x000fca0000000800 */
.L_x_10:
[----:B------:R-:W0:Y:S01]  /*0d70*/  LDC R0, c[0x0][0x65c] ;  /* 0x00019700ff007b82 */ /* 0x000e220000000800 */
[----:B------:R-:W-:Y:S01]  /*0d80*/  IMAD.U32 R6, RZ, RZ, UR15 ;  /* 0x0000000fff067e24 */ /* 0x000fe2000f8e00ff */
[----:B------:R-:W-:Y:S01]  /*0d90*/  UISETP.NE.AND UP0, UPT, UR14, 0x2, UPT ;  /* 0x000000020e00788c */ /* 0x000fe2000bf05270 */
[----:B------:R-:W-:Y:S01]  /*0da0*/  IMAD.MOV.U32 R7, RZ, RZ, RZ ;  /* 0x000000ffff077224 */ /* 0x000fe200078e00ff */
[----:B------:R-:W-:Y:S01]  /*0db0*/  ULDC UR7, c[0x0][0x28c] ;  /* 0x0000a30000077ab9 */ /* 0x000fe20000000800 */
[----:B------:R-:W-:Y:S01]  /*0dc0*/  UMOV UR5, URZ ;  /* 0x0000003f00057c82 */ /* 0x000fe20008000000 */
[----:B------:R-:W-:Y:S02]  /*0dd0*/  UIADD3 UR7, UR7, 0x3f, URZ ;  /* 0x0000003f07077890 */ /* 0x000fe4000fffe03f */
[----:B------:R-:W-:Y:S01]  /*0de0*/  PLOP3.LUT P0, PT, PT, PT, UP0, 0x80, 0x0 ;  /* 0x000000000000781c */ /* 0x000fe20003f0f008 */
[----:B------:R-:W-:Y:S01]  /*0df0*/  UMOV UR4, URZ ;  /* 0x0000003f00047c82 */ /* 0x000fe20008000000 */
[----:B------:R-:W-:Y:S01]  /*0e00*/  USHF.R.S32.HI UR10, URZ, 0x1f, UR7 ;  /* 0x0000001f3f0a7899 */ /* 0x000fe20008011407 */
[----:B------:R-:W-:-:S03]  /*0e10*/  ULDC.64 UR18, c[0x0][0x650] ;  /* 0x0001940000127ab9 */ /* 0x000fc60000000a00 */
[----:B------:R-:W-:-:S04]  /*0e20*/  ULEA.HI UR10, UR10, UR7, URZ, 0x6 ;  /* 0x000000070a0a7291 */ /* 0x000fc8000f8f303f */
[----:B------:R-:W-:Y:S01]  /*0e30*/  USHF.R.S32.HI UR14, URZ, 0x6, UR10 ;  /* 0x000000063f0e7899 */ /* 0x000fe2000801140a */
[----:B0-----:R-:W-:-:S13]  /*0e40*/  ISETP.NE.AND P2, PT, R0, 0x1, PT ;  /* 0x000000010000780c */ /* 0x001fda0003f45270 */
[----:B------:R-:W0:Y:S01]  /*0e50*/  @P2 LDC R9, c[0x0][0x10] ;  /* 0x00000400ff092b82 */ /* 0x000e220000000800 */
[----:B------:R-:W-:-:S07]  /*0e60*/  @P2 IMAD.MOV.U32 R5, RZ, RZ, RZ ;  /* 0x000000ffff052224 */ /* 0x000fce00078e00ff */
[----:B------:R-:W1:Y:S01]  /*0e70*/  @!P2 LDC R11, c[0x0][0xc] ;  /* 0x00000300ff0bab82 */ /* 0x000e620000000800 */
[----:B------:R-:W-:Y:S01]  /*0e80*/  ULDC UR8, c[0x0][0xc] ;  /* 0x0000030000087ab9 */ /* 0x000fe20000000800 */
[----:B------:R-:W-:Y:S01]  /*0e90*/  ULDC UR9, c[0x0][0x10] ;  /* 0x0000040000097ab9 */ /* 0x000fe20000000800 */
[----:B------:R-:W-:Y:S01]  /*0ea0*/  ULDC UR7, c[0x0][0x14] ;  /* 0x0000050000077ab9 */ /* 0x000fe20000000800 */
[----:B------:R-:W-:-:S04]  /*0eb0*/  UIMAD.WIDE.U32 UR8, UR8, UR9, URZ ;  /* 0x00000009080872a5 */ /* 0x000fc8000f8e003f */
[----:B------:R-:W-:Y:S01]  /*0ec0*/  UIMAD.WIDE.U32 UR20, UR8, UR7, URZ ;  /* 0x00000007081472a5 */ /* 0x000fe2000f8e003f */
[----:B0-----:R-:W-:Y:S01]  /*0ed0*/  @P2 IMAD.WIDE.U32 R8, R9, UR15, R4 ;  /* 0x0000000f09082c25 */ /* 0x001fe2000f8e0004 */
[----:B------:R-:W-:-:S03]  /*0ee0*/  UIMAD UR15, UR9, UR7, URZ ;  /* 0x00000007090f72a4 */ /* 0x000fc6000f8e023f */
[----:B------:R-:W-:Y:S01]  /*0ef0*/  @P2 IMAD.MOV.U32 R13, RZ, RZ, R8 ;  /* 0x000000ffff0d2224 */ /* 0x000fe200078e0008 */
[----:B------:R-:W-:Y:S01]  /*0f00*/  UIADD3 UR15, UR21, UR15, URZ ;  /* 0x0000000f150f7290 */ /* 0x000fe2000fffe03f */
[----:B-1----:R-:W-:-:S04]  /*0f10*/  @!P2 IMAD.WIDE.U32 R6, R4, R11, R6 ;  /* 0x0000000b0406a225 */ /* 0x002fc800078e0006 */
[----:B------:R-:W-:Y:S02]  /*0f20*/  @P2 IMAD.MOV.U32 R11, RZ, RZ, RZ ;  /* 0x000000ffff0b2224 */ /* 0x000fe400078e00ff */
[----:B------:R-:W-:Y:S02]  /*0f30*/  @!P2 IMAD.MOV.U32 R13, RZ, RZ, R6 ;  /* 0x000000ffff0da224 */ /* 0x000fe400078e0006 */
[----:B------:R-:W-:Y:S02]  /*0f40*/  @P2 IMAD.IADD R10, R9, 0x1, R11 ;  /* 0x00000001090a2824 */ /* 0x000fe400078e020b */
[----:B------:R-:W-:Y:S01]  /*0f50*/  @!P2 IMAD.MOV.U32 R10, RZ, RZ, R7 ;  /* 0x000000ffff0aa224 */ /* 0x000fe200078e0007 */
[----:B------:R0:W-:Y:S01]  /*0f60*/  STL [R1+0x88], R13 ;  /* 0x0000880d01007387 */ /* 0x0001e20000100800 */
[----:B------:R-:W-:Y:S02]  /*0f70*/  IMAD.MOV.U32 R17, RZ, RZ, R13 ;  /* 0x000000ffff117224 */ /* 0x000fe400078e000d */
[----:B------:R-:W-:Y:S01]  /*0f80*/  IMAD.MOV.U32 R22, RZ, RZ, R10 ;  /* 0x000000ffff167224 */ /* 0x000fe200078e000a */
[----:B------:R0:W-:Y:S01]  /*0f90*/  STL [R1+0x84], R10 ;  /* 0x0000840a01007387 */ /* 0x0001e20000100800 */
[----:B------:R-:W-:Y:S05]  /*0fa0*/  @P0 BRA `(.L_x_12) ;  /* 0x0000000000280947 */ /* 0x000fea0003800000 */
[----:B------:R-:W-:Y:S01]  /*0fb0*/  IADD3 R17, P0, R17, UR20, RZ ;  /* 0x0000001411117c10 */ /* 0x000fe2000ff1e0ff */
[----:B------:R-:W-:Y:S02]  /*0fc0*/  UISETP.GE.U32.AND UP0, UPT, UR14, 0xb, UPT ;  /* 0x0000000b0e00788c */ /* 0x000fe4000bf06070 */
[----:B------:R-:W-:Y:S01]  /*0fd0*/  UIMAD.WIDE.U32 UR4, UR14, -0x45d1745d, URZ ;  /* 0xba2e8ba30e0478a5 */ /* 0x000fe2000f8e003f */
[----:B------:R-:W-:Y:S01]  /*0fe0*/  IADD3.X R22, R22, UR15, RZ, P0, !PT ;  /* 0x0000000f16167c10 */ /* 0x000fe200087fe4ff */
[----:B------:R1:W-:Y:S02]  /*0ff0*/  STL [R1+0x88], R17 ;  /* 0x0000881101007387 */ /* 0x0003e40000100800 */
[----:B------:R-:W-:Y:S02]  /*1000*/  USHF.R.U32.HI UR5, URZ, 0x3, UR5 ;  /* 0x000000033f057899 */ /* 0x000fe40008011605 */
[----:B------:R1:W-:Y:S01]  /*1010*/  STL [R1+0x84], R22 ;  /* 0x0000841601007387 */ /* 0x0003e20000100800 */
[----:B------:R-:W-:-:S02]  /*1020*/  UMOV UR4, URZ ;  /* 0x0000003f00047c82 */ /* 0x000fc40008000000 */
[----:B------:R-:W-:Y:S02]  /*1030*/  @UP0 ULOP3.LUT UR4, UR5, 0x1, URZ, 0xc0, !UPT ;  /* 0x0000000105040892 */ /* 0x000fe4000f8ec03f */
[----:B------:R-:W-:-:S12]  /*1040*/  UIMAD UR5, UR5, -0xb, UR14 ;  /* 0xfffffff5050578a4 */ /* 0x000fd8000f8e020e */
.L_x_12:
[----:B------:R-:W-:Y:S01]  /*1050*/  IMAD.MOV.U32 R8, RZ, RZ, -0x1 ;  /* 0xffffffffff087424 */ /* 0x000fe200078e00ff */
[----:B------:R-:W-:Y:S01]  /*1060*/  ISETP.GE.U32.AND P0, PT, R17, UR18, PT ;  /* 0x0000001211007c0c */ /* 0x000fe2000bf06070 */
[----:B------:R-:W-:Y:S01]  /*1070*/  IMAD.MOV.U32 R6, RZ, RZ, -0x1 ;  /* 0xffffffffff067424 */ /* 0x000fe200078e00ff */
[----:B------:R-:W-:Y:S01]  /*1080*/  PRMT R0, RZ, 0x7610, R0 ;  /* 0x00007610ff007816 */ /* 0x000fe20000000000 */
[----:B------:R-:W-:Y:S01]  /*1090*/  IMAD.MOV.U32 R7, RZ, RZ, -0x1 ;  /* 0xffffffffff077424 */ /* 0x000fe200078e00ff */
[----:B------:R2:W-:Y:S01]  /*10a0*/  STL [R1+0x8c], R8 ;  /* 0x00008c0801007387 */ /* 0x0005e20000100800 */
[----:B------:R-:W-:-:S03]  /*10b0*/  ISETP.GE.U32.AND.EX P0, PT, R22, UR19, PT, P0 ;  /* 0x0000001316007c0c */ /* 0x000fc6000bf06100 */
[----:B------:R2:W-:Y:S04]  /*10c0*/  STL [R1+0x7c], R6 ;  /* 0x00007c0601007387 */ /* 0x0005e80000100800 */
[----:B------:R2:W-:Y:S06]  /*10d0*/  STL [R1+0x90], R7 ;  /* 0x0000900701007387 */ /* 0x0005ec0000100800 */
[----:B------:R-:W-:Y:S05]  /*10e0*/  @P0 BRA `(.L_x_13) ;  /* 0x0000000400380947 */ /* 0x000fea0003800000 */
[----:B------:R-:W3:Y:S01]  /*10f0*/  LDC.64 R18, c[0x0][0x628] ;  /* 0x00018a00ff127b82 */ /* 0x000ee20000000a00 */
[----:B--2---:R-:W-:Y:S02]  /*1100*/  IMAD.MOV.U32 R6, RZ, RZ, R17 ;  /* 0x000000ffff067224 */ /* 0x004fe400078e0011 */
[----:B------:R-:W-:-:S05]  /*1110*/  IMAD.MOV.U32 R7, RZ, RZ, R22 ;  /* 0x000000ffff077224 */ /* 0x000fca00078e0016 */
[----:B------:R-:W2:Y:S08]  /*1120*/  LDC R0, c[0x0][0x630] ;  /* 0x00018c00ff007b82 */ /* 0x000eb00000000800 */
[----:B------:R-:W4:Y:S01]  /*1130*/  LDC.64 R20, c[0x0][0x620] ;  /* 0x00018800ff147b82 */ /* 0x000f220000000a00 */
[----:B---3--:R-:W-:-:S04]  /*1140*/  ISETP.NE.U32.AND P0, PT, R18, RZ, PT ;  /* 0x000000ff1200720c */ /* 0x008fc80003f05070 */
[----:B------:R-:W-:-:S13]  /*1150*/  ISETP.NE.AND.EX P0, PT, R19, RZ, PT, P0 ;  /* 0x000000ff1300720c */ /* 0x000fda0003f05300 */
[----:B--2-4-:R-:W-:Y:S05]  /*1160*/  @!P0 BRA `(.L_x_14) ;  /* 0x0000000000288947 */ /* 0x014fea0003800000 */
[----:B------:R-:W2:Y:S02]  /*1170*/  LDC R11, c[0x0][0x634] ;  /* 0x00018d00ff0b7b82 */ /* 0x000ea40000000800 */
[----:B--2---:R-:W-:-:S05]  /*1180*/  IADD3 R11, P0, R17, R11, RZ ;  /* 0x0000000b110b7210 */ /* 0x004fca0007f1e0ff */
[----:B0-----:R-:W-:-:S04]  /*1190*/  IMAD.X R13, RZ, RZ, R22, P0 ;  /* 0x000000ffff0d7224 */ /* 0x001fc800000e0616 */
[----:B------:R-:W-:-:S04]  /*11a0*/  IMAD.WIDE.U32 R6, R13, R18, RZ ;  /* 0x000000120d067225 */ /* 0x000fc800078e00ff */
[----:B------:R-:W-:-:S04]  /*11b0*/  IMAD.WIDE.U32 R8, P0, R11, R19, R6 ;  /* 0x000000130b087225 */ /* 0x000fc80007800006 */
[----:B------:R-:W-:-:S04]  /*11c0*/  IMAD.WIDE.U32 R6, R11, R18, RZ ;  /* 0x000000120b067225 */ /* 0x000fc800078e00ff */
[----:B------:R-:W-:Y:S01]  /*11d0*/  IMAD.X R11, RZ, RZ, RZ, P0 ;  /* 0x000000ffff0b7224 */ /* 0x000fe200000e06ff */
[----:B------:R-:W-:Y:S01]  /*11e0*/  IADD3 RZ, P0, R7, R8, RZ ;  /* 0x0000000807ff7210 */ /* 0x000fe20007f1e0ff */
[----:B------:R-:W-:-:S04]  /*11f0*/  IMAD.MOV.U32 R10, RZ, RZ, R9 ;  /* 0x000000ffff0a7224 */ /* 0x000fc800078e0009 */
[----:B------:R-:W-:-:S08]  /*1200*/  IMAD.WIDE.U32.X R6, R13, R19, R10, P0 ;  /* 0x000000130d067225 */ /* 0x000fd000000e040a */
.L_x_14:
[-CC-:B------:R-:W-:Y:S01]  /*1210*/  SHF.R.U64 R27, R6, R0.reuse, R7.reuse ;  /* 0x00000000061b7219 */ /* 0x180fe20000001207 */
[----:B------:R-:W2:Y:S01]  /*1220*/  LDC.64 R24, c[0x0][0x640] ;  /* 0x00019000ff187b82 */ /* 0x000ea20000000a00 */
[----:B------:R-:W-:Y:S01]  /*1230*/  SHF.R.U32.HI R0, RZ, R0, R7 ;  /* 0x00000000ff007219 */ /* 0x000fe20000011607 */
[----:B------:R-:W-:Y:S01]  /*1240*/  IMAD.MOV.U32 R6, RZ, RZ, R17 ;  /* 0x000000ffff067224 */ /* 0x000fe200078e0011 */
[----:B------:R-:W-:-:S05]  /*1250*/  IADD3 R9, P0, RZ, -R27, RZ ;  /* 0x8000001bff097210 */ /* 0x000fca0007f1e0ff */
[----:B------:R-:W3:Y:S01]  /*1260*/  LDC R8, c[0x0][0x618] ;  /* 0x00018600ff087b82 */ /* 0x000ee20000000800 */
[----:B------:R-:W-:-:S04]  /*1270*/  IMAD.X R7, RZ, RZ, ~R0, P0 ;  /* 0x000000ffff077224 */ /* 0x000fc800000e0e00 */
[-C--:B------:R-:W-:Y:S02]  /*1280*/  IMAD R0, R7, R20.reuse, RZ ;  /* 0x0000001407007224 */ /* 0x080fe400078e02ff */
[----:B------:R-:W-:Y:S01]  /*1290*/  IMAD.MOV.U32 R7, RZ, RZ, R22 ;  /* 0x000000ffff077224 */ /* 0x000fe200078e0016 */
[----:B------:R-:W4:Y:S01]  /*12a0*/  LDC R11, c[0x0][0x608] ;  /* 0x00018200ff0b7b82 */ /* 0x000f220000000800 */
[----:B-1----:R-:W-:Y:S02]  /*12b0*/  IMAD.MOV.U32 R22, RZ, RZ, 0x1 ;  /* 0x00000001ff167424 */ /* 0x002fe400078e00ff */
[----:B------:R-:W-:-:S04]  /*12c0*/  IMAD.WIDE.U32 R6, R9, R20, R6 ;  /* 0x0000001409067225 */ /* 0x000fc800078e0006 */
[----:B------:R-:W-:Y:S01]  /*12d0*/  IMAD R9, R9, R21, R0 ;  /* 0x0000001509097224 */ /* 0x000fe200078e0200 */
[----:B------:R-:W1:Y:S01]  /*12e0*/  LDC R23, c[0x0][0x658] ;  /* 0x00019600ff177b82 */ /* 0x000e620000000800 */
[----:B--2---:R-:W-:Y:S01]  /*12f0*/  ISETP.NE.U32.AND P0, PT, R24, RZ, PT ;  /* 0x000000ff1800720c */ /* 0x004fe20003f05070 */
[----:B------:R-:W-:Y:S02]  /*1300*/  IMAD.MOV.U32 R0, RZ, RZ, -0x1 ;  /* 0xffffffffff007424 */ /* 0x000fe400078e00ff */
[----:B------:R-:W-:Y:S01]  /*1310*/  IMAD.IADD R7, R7, 0x1, R9 ;  /* 0x0000000107077824 */ /* 0x000fe200078e0209 */
[----:B------:R-:W-:-:S03]  /*1320*/  ISETP.NE.AND.EX P0, PT, R25, RZ, PT, P0 ;  /* 0x000000ff1900720c */ /* 0x000fc60003f05300 */
[----:B------:R-:W2:Y:S01]  /*1330*/  LDC R21, c[0x0][0x600] ;  /* 0x00018000ff157b82 */ /* 0x000ea20000000800 */
[-CC-:B---3--:R-:W-:Y:S02]  /*1340*/  SHF.R.U64 R19, R6, R8.reuse, R7.reuse ;  /* 0x0000000806137219 */ /* 0x188fe40000001207 */
[----:B------:R-:W-:-:S05]  /*1350*/  SHF.R.U32.HI R6, RZ, R8, R7 ;  /* 0x00000008ff067219 */ /* 0x000fca0000011607 */
[----:B------:R-:W3:Y:S01]  /*1360*/  LDC R18, c[0x0][0x648] ;  /* 0x00019200ff127b82 */ /* 0x000ee20000000800 */
[-CC-:B----4-:R-:W-:Y:S02]  /*1370*/  SHF.R.U64 R28, R19, R11.reuse, R6.reuse ;  /* 0x0000000b131c7219 */ /* 0x190fe40000001206 */
[----:B------:R-:W-:-:S05]  /*1380*/  SHF.R.U32.HI R6, RZ, R11, R6 ;  /* 0x0000000bff067219 */ /* 0x000fca0000011606 */
[----:B------:R-:W4:Y:S01]  /*1390*/  LDC R20, c[0x0][0x638] ;  /* 0x00018e00ff147b82 */ /* 0x000f220000000800 */
[-CC-:B-1----:R-:W-:Y:S02]  /*13a0*/  SHF.R.U64 R30, R28, R23.reuse, R6.reuse ;  /* 0x000000171c1e7219 */ /* 0x182fe40000001206 */
[-C--:B------:R-:W-:Y:S02]  /*13b0*/  SHF.L.U32 R0, R0, R23.reuse, RZ ;  /* 0x0000001700007219 */ /* 0x080fe400000006ff */
[----:B------:R-:W-:Y:S01]  /*13c0*/  SHF.R.U32.HI R7, RZ, R23, R6 ;  /* 0x00000017ff077219 */ /* 0x000fe20000011606 */
[----:B------:R-:W-:Y:S01]  /*13d0*/  IMAD.MOV.U32 R6, RZ, RZ, R30 ;  /* 0x000000ffff067224 */ /* 0x000fe200078e001e */
[----:B0-----:R-:W-:Y:S01]  /*13e0*/  LOP3.LUT R13, RZ, R0, RZ, 0x33, !PT ;  /* 0x00000000ff0d7212 */ /* 0x001fe200078e33ff */
[----:B------:R-:W0:Y:S01]  /*13f0*/  LDC R26, c[0x0][0x610] ;  /* 0x00018400ff1a7b82 */ /* 0x000e220000000800 */
[----:B------:R-:W-:Y:S05]  /*1400*/  @!P0 BRA `(.L_x_15) ;  /* 0x0000000000288947 */ /* 0x000fea0003800000 */
[----:B------:R-:W1:Y:S02]  /*1410*/  LDC R11, c[0x0][0x64c] ;  /* 0x00019300ff0b7b82 */ /* 0x000e640000000800 */
[----:B-1----:R-:W-:-:S05]  /*1420*/  IADD3 R11, P0, R30, R11, RZ ;  /* 0x0000000b1e0b7210 */ /* 0x002fca0007f1e0ff */
[----:B------:R-:W-:-:S04]  /*1430*/  IMAD.X R17, RZ, RZ, R7, P0 ;  /* 0x000000ffff117224 */ /* 0x000fc800000e0607 */
[----:B------:R-:W-:-:S04]  /*1440*/  IMAD.WIDE.U32 R6, R17, R24, RZ ;  /* 0x0000001811067225 */ /* 0x000fc800078e00ff */
[----:B------:R-:W-:-:S04]  /*1450*/  IMAD.WIDE.U32 R8, P0, R11, R25, R6 ;  /* 0x000000190b087225 */ /* 0x000fc80007800006 */
[----:B------:R-:W-:-:S04]  /*1460*/  IMAD.WIDE.U32 R6, R11, R24, RZ ;  /* 0x000000180b067225 */ /* 0x000fc800078e00ff */
[----:B------:R-:W-:Y:S01]  /*1470*/  IMAD.X R11, RZ, RZ, RZ, P0 ;  /* 0x000000ffff0b7224 */ /* 0x000fe200000e06ff */
[----:B------:R-:W-:Y:S01]  /*1480*/  IADD3 RZ, P0, R7, R8, RZ ;  /* 0x0000000807ff7210 */ /* 0x000fe20007f1e0ff */
[----:B------:R-:W-:-:S04]  /*1490*/  IMAD.MOV.U32 R10, RZ, RZ, R9 ;  /* 0x000000ffff0a7224 */ /* 0x000fc800078e0009 */
[----:B------:R-:W-:-:S08]  /*14a0*/  IMAD.WIDE.U32.X R6, R17, R25, R10, P0 ;  /* 0x0000001911067225 */ /* 0x000fd000000e040a */
.L_x_15:
[----:B---3--:R-:W-:Y:S01]  /*14b0*/  SHF.R.U64 R5, R6, R18, R7 ;  /* 0x0000001206057219 */ /* 0x008fe20000001207 */
[----:B--2---:R-:W-:Y:S01]  /*14c0*/  VIADD R6, R21, 0xffffffff ;  /* 0xffffffff15067836 */ /* 0x004fe20000000000 */
[----:B------:R-:W-:Y:S01]  /*14d0*/  SHF.L.U32 R0, R22, R23, RZ ;  /* 0x0000001716007219 */ /* 0x000fe200000006ff */
[----:B------:R-:W-:Y:S01]  /*14e0*/  @P2 IMAD R14, R15, R16, R4 ;  /* 0x000000100f0e2224 */ /* 0x000fe200078e0204 */
[----:B------:R-:W-:Y:S01]  /*14f0*/  LOP3.LUT R13, R28, R13, RZ, 0xc0, !PT ;  /* 0x0000000d1c0d7212 */ /* 0x000fe200078ec0ff */
[----:B------:R-:W-:-:S04]  /*1500*/  IMAD.MOV R7, RZ, RZ, -R5 ;  /* 0x000000ffff077224 */ /* 0x000fc800078e0a05 */
[----:B------:R-:W-:Y:S01]  /*1510*/  IMAD R13, R0, R5, R13 ;  /* 0x00000005000d7224 */ /* 0x000fe200078e020d */
[----:B------:R-:W-:Y:S01]  /*1520*/  LOP3.LUT R5, R19, R6, RZ, 0xc0, !PT ;  /* 0x0000000613057212 */ /* 0x000fe200078ec0ff */
[----:B----4-:R-:W-:Y:S02]  /*1530*/  IMAD R0, R7, R20, R30 ;  /* 0x0000001407007224 */ /* 0x010fe400078e021e */
[----:B------:R-:W-:Y:S02]  /*1540*/  IMAD.MOV.U32 R6, RZ, RZ, 0x1 ;  /* 0x00000001ff067424 */ /* 0x000fe400078e00ff */
[----:B0-----:R-:W-:Y:S02]  /*1550*/  IMAD R4, R13, R26, R14 ;  /* 0x0000001a0d047224 */ /* 0x001fe400078e020e */
[----:B------:R-:W-:Y:S01]  /*1560*/  IMAD R5, R0, R21, R5 ;  /* 0x0000001500057224 */ /* 0x000fe200078e0205 */
[----:B------:R-:W-:-:S04]  /*1570*/  PRMT R0, R6, 0x7610, R0 ;  /* 0x0000761006007816 */ /* 0x000fc80000000000 */
[----:B------:R-:W-:Y:S02]  /*1580*/  SEL R6, R5, R4, !P2 ;  /* 0x0000000405067207 */ /* 0x000fe40005000000 */
[----:B------:R-:W-:-:S03]  /*1590*/  SEL R4, R4, R5, !P2 ;  /* 0x0000000504047207 */ /* 0x000fc60005000000 */
[----:B------:R3:W-:Y:S04]  /*15a0*/  STL [R1+0x90], R6 ;  /* 0x0000900601007387 */ /* 0x0007e80000100800 */
[----:B------:R3:W-:Y:S04]  /*15b0*/  STL [R1+0x7c], R27 ;  /* 0x00007c1b01007387 */ /* 0x0007e80000100800 */
[----:B------:R3:W-:Y:S02]  /*15c0*/  STL [R1+0x8c], R4 ;  /* 0x00008c0401007387 */ /* 0x0007e40000100800 */
.L_x_13:
[----:B------:R-:W-:Y:S05]  /*15d0*/  @!P1 BRA `(.L_x_16) ;  /* 0x00000000000c9947 */ /* 0x000fea0003800000 */
[----:B------:R-:W-:Y:S01]  /*15e0*/  UCGABAR_WAIT ;  /* 0x0000000000007dc7 */ /* 0x000fe20008000000 */
[----:B------:R-:W-:Y:S01]  /*15f0*/  CCTL.IVALL ;  /* 0x00000000ff00798f */ /* 0x000fe20002000000 */
[----:B------:R-:W-:Y:S05]  /*1600*/  BRA `(.L_x_17) ;  /* 0x0000000000047947 */ /* 0x000fea0003800000 */
.L_x_16:
[----:B------:R-:W-:Y:S06]  /*1610*/  BAR.SYNC.DEFER_BLOCKING 0x0 ;  /* 0x0000000000007b1d */ /* 0x000fec0000010000 */
.L_x_17:
[----:B------:R-:W-:Y:S05]  /*1620*/  @!P3 BRA `(.L_x_18) ;  /* 0x000000dc0000b947 */ /* 0x000fea0003800000 */
[----:B------:R-:W-:-:S06]  /*1630*/  UISETP.GT.U32.AND UP0, UPT, UR12, 0x1, UPT ;  /* 0x000000010c00788c */ /* 0x000fcc000bf04070 */
[----:B------:R-:W-:-:S13]  /*1640*/  PLOP3.LUT P0, PT, PT, PT, UP0, 0x80, 0x0 ;  /* 0x000000000000781c */ /* 0x000fda0003f0f008 */
[----:B------:R-:W-:Y:S05]  /*1650*/  @P0 EXIT ;  /* 0x000000000000094d */ /* 0x000fea0003800000 */
.L_x_19:
[----:B------:R-:W-:-:S08]  /*1660*/  NOP ;  /* 0x0000000000007918 */ /* 0x000fd00000000000 */
[----:B------:R-:W4:Y:S02]  /*1670*/  USETMAXREG.TRY_ALLOC.CTAPOOL UP0, 0xe8 ;  /* 0x000000e8000079c8 */ /* 0x000f240008000600 */
[----:B----4-:R-:W-:-:S13]  /*1680*/  PLOP3.LUT P0, PT, PT, PT, UP0, 0x80, 0x0 ;  /* 0x000000000000781c */ /* 0x010fda0003f0f008 */
[----:B------:R-:W-:Y:S05]  /*1690*/  @!P0 BRA `(.L_x_19) ;  /* 0xfffffffc00f08947 */ /* 0x000fea000383ffff */
[----:B------:R-:W-:-:S13]  /*16a0*/  LOP3.LUT P0, RZ, R0, 0xff, RZ, 0xc0, !PT ;  /* 0x000000ff00ff7812 */ /* 0x000fda000780c0ff */
[----:B------:R-:W-:Y:S05]  /*16b0*/  @!P0 EXIT ;  /* 0x000000000000894d */ /* 0x000fea0003800000 */
[----:B------:R-:W4:Y:S01]  /*16c0*/  S2UR UR6, SR_CgaCtaId ;  /* 0x00000000000679c3 */ /* 0x000f220000008800 */
[CC--:B------:R-:W-:Y:S01]  /*16d0*/  LEA.HI R0, R12.reuse, R3.reuse, RZ, 0x2 ;  /* 0x000000030c007211 */ /* 0x0c0fe200078f10ff */
[----:B------:R-:W-:Y:S01]  /*16e0*/  UIADD3 UR7, UR17, -0x1, URZ ;  /* 0xffffffff11077890 */ /* 0x000fe2000fffe03f */
[----:B------:R-:W-:Y:S01]  /*16f0*/  LEA.HI R3, R12, R3, RZ, 0x5 ;  /* 0x000000030c037211 */ /* 0x000fe200078f28ff */
[----:B------:R-:W-:Y:S01]  /*1700*/  UMOV UR12, 0x400 ;  /* 0x00000400000c7882 */ /* 0x000fe20000000000 */
[--C-:B------:R-:W-:Y:S01]  /*1710*/  SHF.R.S32.HI R2, RZ, 0x2, R0.reuse ;  /* 0x00000002ff027819 */ /* 0x100fe20000011400 */
[----:B------:R-:W-:Y:S01]  /*1720*/  UISETP.LT.AND UP0, UPT, UR14, 0x1, UPT ;  /* 0x000000010e00788c */ /* 0x000fe2000bf01270 */
[----:B------:R-:W-:Y:S01]  /*1730*/  SHF.R.S32.HI R5, RZ, 0x1f, R0 ;  /* 0x0000001fff057819 */ /* 0x000fe20000011400 */
[----:B------:R-:W-:Y:S02]  /*1740*/  ULOP3.LUT UR27, UR13, 0x1, URZ, 0xfc, !UPT ;  /* 0x000000010d1b7892 */ /* 0x000fe4000f8efc3f */
[----:B------:R-:W-:Y:S01]  /*1750*/  USEL UR16, UR14, 0x1, UP0 ;  /* 0x000000010e107887 */ /* 0x000fe20008000000 */
[----:B------:R-:W-:Y:S01]  /*1760*/  LEA.HI R5, R5, R2, RZ, 0x3 ;  /* 0x0000000205057211 */ /* 0x000fe200078f18ff */
[----:B------:R-:W-:-:S02]  /*1770*/  UISETP.NE.AND UP0, UPT, UR7, URZ, UPT ;  /* 0x0000003f0700728c */ /* 0x000fc4000bf05270 */
[----:B------:R-:W-:Y:S01]  /*1780*/  USHF.L.U32 UR28, UR14, 0x1, URZ ;  /* 0x000000010e1c7899 */ /* 0x000fe2000800063f */
[----:B------:R-:W-:Y:S01]  /*1790*/  LOP3.LUT R5, R5, 0xfffffff8, RZ, 0xc0, !PT ;  /* 0xfffffff805057812 */ /* 0x000fe200078ec0ff */
[----:B------:R-:W-:Y:S02]  /*17a0*/  UIADD3 UR16, -UR16, UR14, URZ ;  /* 0x0000000e10107290 */ /* 0x000fe4000fffe13f */
[----:B------:R-:W-:Y:S02]  /*17b0*/  USEL UR30, URZ, 0x1, UP0 ;  /* 0x000000013f1e7887 */ /* 0x000fe40008000000 */
[----:B------:R-:W-:Y:S01]  /*17c0*/  IMAD.IADD R2, R2, 0x1, -R5 ;  /* 0x0000000102027824 */ /* 0x000fe200078e0a05 */
[----:B------:R-:W-:Y:S01]  /*17d0*/  SHF.R.S32.HI R5, RZ, 0x5, R3 ;  /* 0x00000005ff057819 */ /* 0x000fe20000011403 */
[----:B----4-:R-:W-:-:S03]  /*17e0*/  ULEA UR12, UR6, UR12, 0x18 ;  /* 0x0000000c060c7291 */ /* 0x010fc6000f8ec03f */
[--C-:B------:R-:W-:Y:S01]  /*17f0*/  SHF.R.S32.HI R3, RZ, 0x1f, R2.reuse ;  /* 0x0000001fff037819 */ /* 0x100fe20000011402 */
[----:B------:R-:W-:Y:S01]  /*1800*/  USHF.L.U32 UR6, UR7, 0x3, URZ ;  /* 0x0000000307067899 */ /* 0x000fe2000800063f */
[C-C-:B------:R-:W-:Y:S01]  /*1810*/  IMAD R0, R5.reuse, -0x10, -R2.reuse ;  /* 0xfffffff005007824 */ /* 0x140fe200078e0a02 */
[----:B------:R-:W-:Y:S02]  /*1820*/  UIADD3 UR29, UR12, 0xc0, URZ ;  /* 0x000000c00c1d7890 */ /* 0x000fe4000fffe03f */
[----:B------:R-:W-:Y:S01]  /*1830*/  ULOP3.LUT UR6, UR6, 0x8, URZ, 0xc0, !UPT ;  /* 0x0000000806067892 */ /* 0x000fe2000f8ec03f */
[----:B------:R-:W-:Y:S01]  /*1840*/  IMAD.WIDE R2, R5, 0x10, R2 ;  /* 0x0000001005027825 */ /* 0x000fe200078e0202 */
[----:B------:R-:W-:Y:S02]  /*1850*/  ULEA UR17, UR17, UR29, 0x3 ;  /* 0x0000001d11117291 */ /* 0x000fe4000f8e183f */
[----:B------:R-:W-:Y:S02]  /*1860*/  ULOP3.LUT UR31, UR6, 0x8, URZ, 0x3c, !UPT ;  /* 0x00000008061f7892 */ /* 0x000fe4000f8e3c3f */
[----:B------:R-:W-:-:S03]  /*1870*/  ULOP3.LUT UR18, UR6, 0x18, URZ, 0x3c, !UPT ;  /* 0x0000001806127892 */ /* 0x000fc6000f8e3c3f */
[----:B------:R-:W-:Y:S02]  /*1880*/  ULDC UR6, c[0x0][0x284] ;  /* 0x0000a10000067ab9 */ /* 0x000fe40000000800 */
[----:B------:R-:W-:-:S05]  /*1890*/  VIADD R0, R0, UR6 ;  /* 0x0000000600007c36 */ /* 0x000fca0008000000 */
[----:B------:R4:W-:Y:S04]  /*18a0*/  STL [R1+0x94], R0 ;  /* 0x0000940001007387 */ /* 0x0009e80000100800 */
[----:B------:R4:W-:Y:S02]  /*18b0*/  STL.64 [R1+0x98], R2 ;  /* 0x0000980201007387 */ /* 0x0009e40000100a00 */
.L_x_302:
[----:B----4-:R-:W-:Y:S01]  /*18c0*/  IMAD.U32 R0, RZ, RZ, UR30 ;  /* 0x0000001eff007e24 */ /* 0x010fe2000f8e00ff */
[----:B0-2---:R-:W4:Y:S01]  /*18d0*/  LDC R2, c[0x0][0x28c] ;  /* 0x0000a300ff027b82 */ /* 0x005f220000000800 */
[----:B------:R-:W-:Y:S01]  /*18e0*/  UMOV UR6, URZ ;  /* 0x0000003f00067c82 */ /* 0x000fe20008000000 */
[----:B------:R-:W-:Y:S02]  /*18f0*/  UMOV UR19, UR5 ;  /* 0x0000000500137c82 */ /* 0x000fe40008000000 */
[----:B------:R-:W-:-:S04]  /*1900*/  SHF.L.U32 R0, R0, 0x1f, RZ ;  /* 0x0000001f00007819 */ /* 0x000fc800000006ff */
[----:B------:R-:W5:Y:S01]  /*1910*/  SYNCS.PHASECHK.TRANS64.TRYWAIT P0, [UR17+-0x8], R0 ;  /* 0xfffff800ff0075a7 */ /* 0x000f620008000151 */
[----:B----4-:R-:W-:Y:S01]  /*1920*/  ISETP.GE.AND P1, PT, R2, 0x1, PT ;  /* 0x000000010200780c */ /* 0x010fe20003f26270 */
[----:B-----5:R-:W-:-:S12]  /*1930*/  @!P0 BRA `(.L_x_20) ;  /* 0x000000ec00788947 */ /* 0x020fd80003800000 */
.L_x_331:
[----:B------:R0:W-:Y:S01]  /*1940*/  STL [R1+0x74], RZ ;  /* 0x000074ff01007387 */ /* 0x0001e20000100800 */
[----:B------:R-:W-:Y:S01]  /*1950*/  UMOV UR7, URZ ;  /* 0x0000003f00077c82 */ /* 0x000fe20008000000 */
[----:B------:R-:W-:Y:S01]  /*1960*/  UMOV UR8, URZ ;  /* 0x0000003f00087c82 */ /* 0x000fe20008000000 */
[----:B----4-:R-:W-:Y:S01]  /*1970*/  IMAD.MOV.U32 R0, RZ, RZ, RZ ;  /* 0x000000ffff007224 */ /* 0x010fe200078e00ff */
[----:B------:R4:W-:Y:S01]  /*1980*/  STL [R1+0x70], RZ ;  /* 0x000070ff01007387 */ /* 0x0009e20000100800 */
[----:B------:R-:W-:Y:S02]  /*1990*/  CS2R R2, SRZ ;  /* 0x0000000000027805 */ /* 0x000fe4000001ff00 */
[----:B---3--:R-:W-:Y:S02]  /*19a0*/  CS2R R4, SRZ ;  /* 0x0000000000047805 */ /* 0x008fe4000001ff00 */
[----:B--2---:R-:W-:Y:S01]  /*19b0*/  CS2R R6, SRZ ;  /* 0x0000000000067805 */ /* 0x004fe2000001ff00 */
[----:B------:R4:W-:Y:S01]  /*19c0*/  STL [R1+0x6c], RZ ;  /* 0x00006cff01007387 */ /* 0x0009e20000100800 */
[----:B------:R-:W-:-:S02]  /*19d0*/  CS2R R8, SRZ ;  /* 0x0000000000087805 */ /* 0x000fc4000001ff00 */
[----:B0-----:R-:W-:Y:S02]  /*19e0*/  CS2R R10, SRZ ;  /* 0x00000000000a7805 */ /* 0x001fe4000001ff00 */
[----:B------:R-:W-:Y:S01]  /*19f0*/  CS2R R12, SRZ ;  /* 0x00000000000c7805 */ /* 0x000fe2000001ff00 */
[----:B------:R4:W-:Y:S01]  /*1a00*/  STL [R1+0x68], RZ ;  /* 0x000068ff01007387 */ /* 0x0009e20000100800 */
[----:B------:R-:W-:Y:S02]  /*1a10*/  CS2R R14, SRZ ;  /* 0x00000000000e7805 */ /* 0x000fe4000001ff00 */
[----:B-1----:R-:W-:Y:S02]  /*1a20*/  CS2R R16, SRZ ;  /* 0x0000000000107805 */ /* 0x002fe4000001ff00 */
[----:B------:R-:W-:Y:S01]  /*1a30*/  CS2R R18, SRZ ;  /* 0x0000000000127805 */ /* 0x000fe2000001ff00 */
[----:B------:R4:W-:Y:S01]  /*1a40*/  STL [R1+0x64], RZ ;  /* 0x000064ff01007387 */ /* 0x0009e20000100800 */
[----:B------:R-:W-:-:S02]  /*1a50*/  CS2R R20, SRZ ;  /* 0x0000000000147805 */ /* 0x000fc4000001ff00 */
[----:B------:R-:W-:Y:S02]  /*1a60*/  CS2R R22, SRZ ;  /* 0x0000000000167805 */ /* 0x000fe4000001ff00 */
[----:B------:R-:W-:Y:S01]  /*1a70*/  CS2R R152, SRZ ;  /* 0x0000000000987805 */ /* 0x000fe2000001ff00 */
[----:B------:R4:W-:Y:S01]  /*1a80*/  STL [R1+0x60], RZ ;  /* 0x000060ff01007387 */ /* 0x0009e20000100800 */
[----:B------:R-:W-:Y:S02]  /*1a90*/  CS2R R154, SRZ ;  /* 0x00000000009a7805 */ /* 0x000fe4000001ff00 */
[----:B------:R-:W-:Y:S02]  /*1aa0*/  CS2R R156, SRZ ;  /* 0x00000000009c7805 */ /* 0x000fe4000001ff00 */
        /* <DEDUP_REMOVED lines=46> */
[----:B------:R-:W-:Y:S01]  /*1d90*/  IMAD.MOV.U32 R226, RZ, RZ, RZ ;  /* 0x000000ffffe27224 */ /* 0x000fe200078e00ff */
[----:B------:R-:W-:Y:S01]  /*1da0*/  CS2R R24, SRZ ;  /* 0x0000000000187805 */ /* 0x000fe2000001ff00 */
[----:B------:R-:W-:Y:S01]  /*1db0*/  IMAD.U32 R227, RZ, RZ, UR4 ;  /* 0x00000004ffe37e24 */ /* 0x000fe2000f8e00ff */
[----:B------:R4:W-:Y:S01]  /*1dc0*/  STL [R1+0x2c], RZ ;  /* 0x00002cff01007387 */ /* 0x0009e20000100800 */
[----:B------:R-:W-:Y:S02]  /*1dd0*/  CS2R R26, SRZ ;  /* 0x00000000001a7805 */ /* 0x000fe4000001ff00 */
[----:B------:R-:W-:-:S02]  /*1de0*/  CS2R R28, SRZ ;  /* 0x00000000001c7805 */ /* 0x000fc4000001ff00 */
[----:B------:R-:W-:Y:S01]  /*1df0*/  CS2R R30, SRZ ;  /* 0x00000000001e7805 */ /* 0x000fe2000001ff00 */
[----:B------:R4:W-:Y:S01]  /*1e00*/  STL [R1+0x28], RZ ;  /* 0x000028ff01007387 */ /* 0x0009e20000100800 */
[----:B------:R-:W-:Y:S02]  /*1e10*/  CS2R R32, SRZ ;  /* 0x0000000000207805 */ /* 0x000fe4000001ff00 */
[----:B------:R-:W-:Y:S02]  /*1e20*/  CS2R R34, SRZ ;  /* 0x0000000000227805 */ /* 0x000fe4000001ff00 */
[----:B------:R-:W-:Y:S01]  /*1e30*/  CS2R R36, SRZ ;  /* 0x0000000000247805 */ /* 0x000fe2000001ff00 */
        /* <DEDUP_REMOVED lines=36> */
[----:B------:R4:W-:Y:S01]  /*2080*/  STL [R1], RZ ;  /* 0x000000ff01007387 */ /* 0x0009e20000100800 */
[----:B------:R-:W-:Y:S02]  /*2090*/  CS2R R92, SRZ ;  /* 0x00000000005c7805 */ /* 0x000fe4000001ff00 */
[----:B------:R-:W-:Y:S02]  /*20a0*/  CS2R R94, SRZ ;  /* 0x00000000005e7805 */ /* 0x000fe4000001ff00 */
[----:B------:R-:W-:Y:S02]  /*20b0*/  CS2R R96, SRZ ;  /* 0x0000000000607805 */ /* 0x000fe4000001ff00 */
[----:B------:R-:W-:Y:S02]  /*20c0*/  CS2R R98, SRZ ;  /* 0x0000000000627805 */ /* 0x000fe4000001ff00 */
[----:B------:R-:W-:-:S02]  /*20d0*/  CS2R R100, SRZ ;  /* 0x0000000000647805 */ /* 0x000fc4000001ff00 */
[----:B------:R-:W-:Y:S02]  /*20e0*/  CS2R R102, SRZ ;  /* 0x0000000000667805 */ /* 0x000fe4000001ff00 */
        /* <DEDUP_REMOVED lines=23> */
[----:B------:R-:W-:Y:S01]  /*2260*/  CS2R R150, SRZ ;  /* 0x0000000000967805 */ /* 0x000fe2000001ff00 */
[----:B----4-:R-:W-:Y:S06]  /*2270*/  @!P1 BRA `(.L_x_21) ;  /* 0x0000001000749947 */ /* 0x010fec0003800000 */
[----:B------:R-:W-:-:S06]  /*2280*/  UISETP.NE.AND UP0, UPT, UR27, 0x3, UPT ;  /* 0x000000031b00788c */ /* 0x000fcc000bf05270 */
[----:B------:R-:W-:-:S13]  /*2290*/  PLOP3.LUT P1, PT, PT, PT, UP0, 0x80, 0x0 ;  /* 0x000000000000781c */ /* 0x000fda0003f2f008 */
[----:B------:R-:W-:Y:S05]  /*22a0*/  @!P1 BRA `(.L_x_22) ;  /* 0x0000000000049947 */ /* 0x000fea0003800000 */
[----:B------:R-:W-:Y:S01]  /*22b0*/  BPT.TRAP 0x1 ;  /* 0x000000040000795c */ /* 0x000fe20000300000 */
.L_x_22:
[----:B------:R-:W-:Y:S01]  /*22c0*/  ULEA UR6, UR5, UR12, 0x3 ;  /* 0x0000000c05067291 */ /* 0x000fe2000f8e183f */
[----:B------:R-:W-:-:S05]  /*22d0*/  IMAD.U32 R0, RZ, RZ, UR4 ;  /* 0x00000004ff007e24 */ /* 0x000fca000f8e00ff */
[----:B------:R-:W-:-:S04]  /*22e0*/  SHF.L.U32 R0, R0, 0x1f, RZ ;  /* 0x0000001f00007819 */ /* 0x000fc800000006ff */
[----:B------:R0:W1:Y:S01]  /*22f0*/  SYNCS.PHASECHK.TRANS64.TRYWAIT P0, [UR6], R0 ;  /* 0x00000000ff0075a7 */ /* 0x0000620008000146 */
[----:B------:R-:W-:Y:S05]  /*2300*/  @!P1 BRA `(.L_x_23) ;  /* 0x0000000000049947 */ /* 0x000fea0003800000 */
[----:B------:R-:W-:Y:S01]  /*2310*/  BPT.TRAP 0x1 ;  /* 0x000000040000795c */ /* 0x000fe20000300000 */
.L_x_23:
[----:B-1----:R-:W-:Y:S05]  /*2320*/  @P0 BRA `(.L_x_24) ;  /* 0x0000000000080947 */ /* 0x002fea0003800000 */
[----:B------:R-:W1:Y:S02]  /*2330*/  SYNCS.PHASECHK.TRANS64.TRYWAIT P0, [UR6], R0 ;  /* 0x00000000ff0075a7 */ /* 0x000e640008000146 */
[----:B-1----:R-:W-:Y:S05]  /*2340*/  @!P0 BRA `(.L_x_25) ;  /* 0x000000e4000c8947 */ /* 0x002fea0003800000 */
.L_x_24:
[----:B------:R-:W-:Y:S01]  /*2350*/  UIADD3 UR6, UR12, 0x180, URZ ;  /* 0x000001800c067890 */ /* 0x000fe2000fffe03f */
[----:B------:R-:W-:Y:S01]  /*2360*/  WARPGROUP.ARRIVE ;  /* 0x00000000000079c5 */ /* 0x000fe20000000000 */
[----:B------:R-:W-:Y:S01]  /*2370*/  UIADD3 UR7, UR12, 0xb180, URZ ;  /* 0x0000b1800c077890 */ /* 0x000fe2000fffe03f */
[----:B------:R2:W-:Y:S01]  /*2380*/  STL [R1+0x74], RZ ;  /* 0x000074ff01007387 */ /* 0x0005e20000100800 */
[----:B------:R-:W-:Y:S01]  /*2390*/  USHF.R.U32.HI UR6, URZ, 0x4, UR6 ;  /* 0x000000043f067899 */ /* 0x000fe20008011606 */
[----:B01----:R-:W-:Y:S01]  /*23a0*/  IMAD.MOV.U32 R0, RZ, RZ, RZ ;  /* 0x000000ffff007224 */ /* 0x003fe200078e00ff */
[----:B------:R-:W-:Y:S01]  /*23b0*/  USHF.R.U32.HI UR7, URZ, 0x4, UR7 ;  /* 0x000000043f077899 */ /* 0x000fe20008011607 */
[----:B------:R2:W-:Y:S01]  /*23c0*/  STL [R1+0x70], RZ ;  /* 0x000070ff01007387 */ /* 0x0005e20000100800 */
[----:B------:R-:W-:Y:S01]  /*23d0*/  ULOP3.LUT UR6, UR6, 0x3fff, URZ, 0xc0, !UPT ;  /* 0x00003fff06067892 */ /* 0x000fe2000f8ec03f */
[----:B------:R-:W-:Y:S01]  /*23e0*/  CS2R R2, SRZ ;  /* 0x0000000000027805 */ /* 0x000fe2000001ff00 */
[----:B------:R-:W-:Y:S01]  /*23f0*/  ULOP3.LUT UR7, UR7, 0x3fff, URZ, 0xc0, !UPT ;  /* 0x00003fff07077892 */ /* 0x000fe2000f8ec03f */
[----:B------:R2:W-:Y:S01]  /*2400*/  STL [R1+0x6c], RZ ;  /* 0x00006cff01007387 */ /* 0x0005e20000100800 */
[----:B------:R-:W-:Y:S01]  /*2410*/  ULOP3.LUT UR6, UR6, 0x10000, URZ, 0xfc, !UPT ;  /* 0x0001000006067892 */ /* 0x000fe2000f8efc3f */
[----:B------:R-:W-:Y:S01]  /*2420*/  CS2R R4, SRZ ;  /* 0x0000000000047805 */ /* 0x000fe2000001ff00 */
[----:B------:R-:W-:Y:S01]  /*2430*/  ULOP3.LUT UR7, UR7, 0x10000, URZ, 0xfc, !UPT ;  /* 0x0001000007077892 */ /* 0x000fe2000f8efc3f */
[----:B------:R2:W-:Y:S01]  /*2440*/  STL [R1+0x68], RZ ;  /* 0x000068ff01007387 */ /* 0x0005e20000100800 */
[----:B------:R-:W-:Y:S01]  /*2450*/  ULEA UR8, UR5, UR6, 0x8 ;  /* 0x0000000605087291 */ /* 0x000fe2000f8e403f */
[----:B------:R-:W-:Y:S01]  /*2460*/  CS2R R6, SRZ ;  /* 0x0000000000067805 */ /* 0x000fe2000001ff00 */
[----:B------:R-:W-:Y:S01]  /*2470*/  ULEA UR10, UR5, UR7, 0xa ;  /* 0x00000007050a7291 */ /* 0x000fe2000f8e503f */
[----:B------:R2:W-:Y:S01]  /*2480*/  STL [R1+0x64], RZ ;  /* 0x000064ff01007387 */ /* 0x0005e20000100800 */
[----:B------:R-:W-:Y:S01]  /*2490*/  UMOV UR9, 0x80000020 ;  /* 0x8000002000097882 */ /* 0x000fe20000000000 */
[----:B------:R-:W-:Y:S01]  /*24a0*/  UMOV UR11, 0x80000020 ;  /* 0x80000020000b7882 */ /* 0x000fe20000000000 */
[----:B------:R-:W-:Y:S01]  /*24b0*/  ULDC UR7, c[0x0][0x50c] ;  /* 0x0001430000077ab9 */ /* 0x000fe20000000800 */
[----:B------:R2:W-:Y:S01]  /*24c0*/  STL [R1+0x60], RZ ;  /* 0x000060ff01007387 */ /* 0x0005e20000100800 */
[----:B------:R-:W-:Y:S01]  /*24d0*/  UISETP.NE.AND UP0, UPT, UR7, 0x2, UPT ;  /* 0x000000020700788c */ /* 0x000fe2000bf05270 */
[----:B------:R-:W-:Y:S01]  /*24e0*/  CS2R R8, SRZ ;  /* 0x0000000000087805 */ /* 0x000fe2000001ff00 */
[----:B------:R-:W-:Y:S01]  /*24f0*/  UMOV UR6, 0x2 ;  /* 0x0000000200067882 */ /* 0x000fe20000000000 */
[----:B------:R-:W-:Y:S01]  /*2500*/  QGMMA.64x256x32.F32.E4M3.E4M3 R24, gdesc[UR8], RZ, !UPT ;  /* 0x03e00000081879f3 */ /* 0x000fe2000c7008ff */
[----:B------:R2:W-:Y:S01]  /*2510*/  STL [R1+0x5c], RZ ;  /* 0x00005cff01007387 */ /* 0x0005e20000100800 */
[----:B------:R-:W-:Y:S01]  /*2520*/  USEL UR7, URZ, 0x1, UP0 ;  /* 0x000000013f077887 */ /* 0x000fe20008000000 */
[----:B------:R-:W-:Y:S01]  /*2530*/  CS2R R10, SRZ ;  /* 0x00000000000a7805 */ /* 0x000fe2000001ff00 */
[----:B------:R-:W-:Y:S01]  /*2540*/  UIADD3 UR8, UR8, 0x2, URZ ;  /* 0x0000000208087890 */ /* 0x000fe2000fffe03f */
[----:B------:R2:W-:Y:S01]  /*2550*/  STL [R1+0x58], RZ ;  /* 0x000058ff01007387 */ /* 0x0005e20000100800 */
[----:B------:R-:W-:Y:S01]  /*2560*/  UIADD3 UR10, UR10, 0x2, URZ ;  /* 0x000000020a0a7890 */ /* 0x000fe2000fffe03f */
[----:B------:R-:W-:-:S02]  /*2570*/  CS2R R12, SRZ ;  /* 0x00000000000c7805 */ /* 0x000fc4000001ff00 */
[----:B------:R-:W-:Y:S01]  /*2580*/  ISETP.NE.AND P0, PT, RZ, UR7, PT ;  /* 0x00000007ff007c0c */ /* 0x000fe2000bf05270 */
[----:B------:R2:W-:Y:S01]  /*2590*/  STL [R1+0x54], RZ ;  /* 0x000054ff01007387 */ /* 0x0005e20000100800 */
[----:B------:R-:W-:Y:S01]  /*25a0*/  UMOV UR9, 0x80000020 ;  /* 0x8000002000097882 */ /* 0x000fe20000000000 */
[----:B------:R-:W-:Y:S01]  /*25b0*/  UMOV UR11, 0x80000020 ;  /* 0x80000020000b7882 */ /* 0x000fe20000000000 */
        /* <DEDUP_REMOVED lines=55> */
[----:B------:R-:W-:Y:S01]  /*2930*/  CS2R R224, SRZ ;  /* 0x0000000000e07805 */ /* 0x000fe2000001ff00 */
[----:B------:R-:W-:Y:S01]  /*2940*/  IMAD.MOV.U32 R226, RZ, RZ, RZ ;  /* 0x000000ffffe27224 */ /* 0x000fe200078e00ff */
[----:B------:R2:W-:Y:S04]  /*2950*/  STL [R1+0x18], RZ ;  /* 0x000018ff01007387 */ /* 0x0005e80000100800 */
[----:B------:R2:W-:Y:S04]  /*2960*/  STL [R1+0x14], RZ ;  /* 0x000014ff01007387 */ /* 0x0005e80000100800 */
[----:B------:R2:W-:Y:S04]  /*2970*/  STL [R1+0x10], RZ ;  /* 0x000010ff01007387 */ /* 0x0005e80000100800 */
[----:B------:R2:W-:Y:S04]  /*2980*/  STL [R1+0xc], RZ ;  /* 0x00000cff01007387 */ /* 0x0005e80000100800 */
[----:B------:R2:W-:Y:S04]  /*2990*/  STL [R1+0x8], RZ ;  /* 0x000008ff01007387 */ /* 0x0005e80000100800 */
[----:B------:R2:W-:Y:S04]  /*29a0*/  STL [R1+0x4], RZ ;  /* 0x000004ff01007387 */ /* 0x0005e80000100800 */
[----:B------:R2:W-:Y:S01]  /*29b0*/  STL [R1], RZ ;  /* 0x000000ff01007387 */ /* 0x0005e20000100800 */
[----:B------:R-:W-:Y:S01]  /*29c0*/  QGMMA.64x256x32.F32.E4M3.E4M3 R24, gdesc[UR8], R24, gsb0 ;  /* 0x03e00000081879f3 */ /* 0x000fe20008000818 */
[----:B------:R-:W-:Y:S05]  /*29d0*/  @!P0 BRA `(.L_x_26) ;  /* 0x0000000800808947 */ /* 0x000fea0003800000 */
[----:B------:R-:W-:Y:S02]  /*29e0*/  WARPGROUP.DEPBAR.LE gsb0, 0x0 ;  /* 0x00008000000079c5 */ /* 0x000fe40000010000 */
[----:B------:R-:W-:-:S01]  /*29f0*/  FADD R227, RZ, R122 ;  /* 0x0000007affe37221 */ /* 0x000fc20000000000 */
[----:B------:R-:W-:Y:S01]  /*2a00*/  FADD R226, RZ, R24 ;  /* 0x00000018ffe27221 */ /* 0x000fe20000000000 */
[----:B------:R-:W-:-:S01]  /*2a10*/  FADD R225, RZ, R25 ;  /* 0x00000019ffe17221 */ /* 0x000fc20000000000 */
[----:B------:R-:W-:Y:S01]  /*2a20*/  FADD R224, RZ, R26 ;  /* 0x0000001affe07221 */ /* 0x000fe20000000000 */
[----:B------:R-:W-:-:S01]  /*2a30*/  FADD R223, RZ, R27 ;  /* 0x0000001bffdf7221 */ /* 0x000fc20000000000 */
[----:B------:R0:W-:Y:S01]  /*2a40*/  STL [R1], R227 ;  /* 0x000000e301007387 */ /* 0x0001e20000100800 */
[----:B------:R-:W-:-:S01]  /*2a50*/  FADD R222, RZ, R28 ;  /* 0x0000001cffde7221 */ /* 0x000fc20000000000 */
[----:B------:R-:W-:Y:S01]  /*2a60*/  FADD R221, RZ, R29 ;  /* 0x0000001dffdd7221 */ /* 0x000fe20000000000 */
[----:B------:R-:W-:-:S01]  /*2a70*/  FADD R220, RZ, R30 ;  /* 0x0000001effdc7221 */ /* 0x000fc20000000000 */
[----:B------:R-:W-:Y:S01]  /*2a80*/  FADD R219, RZ, R31 ;  /* 0x0000001fffdb7221 */ /* 0x000fe20000000000 */
[----:B------:R-:W-:-:S01]  /*2a90*/  FADD R218, RZ, R32 ;  /* 0x00000020ffda7221 */ /* 0x000fc20000000000 */
[----:B------:R-:W-:Y:S01]  /*2aa0*/  FADD R217, RZ, R33 ;  /* 0x00000021ffd97221 */ /* 0x000fe20000000000 */
[----:B------:R-:W-:-:S01]  /*2ab0*/  FADD R216, RZ, R34 ;  /* 0x00000022ffd87221 */ /* 0x000fc20000000000 */
[----:B------:R-:W-:Y:S01]  /*2ac0*/  FADD R215, RZ, R35 ;  /* 0x00000023ffd77221 */ /* 0x000fe20000000000 */
[----:B------:R-:W-:-:S01]  /*2ad0*/  FADD R214, RZ, R36 ;  /* 0x00000024ffd67221 */ /* 0x000fc20000000000 */
[----:B0-----:R-:W-:Y:S01]  /*2ae0*/  FADD R227, RZ, R123 ;  /* 0x0000007bffe37221 */ /* 0x001fe20000000000 */
[----:B------:R-:W-:-:S01]  /*2af0*/  FADD R213, RZ, R37 ;  /* 0x00000025ffd57221 */ /* 0x000fc20000000000 */
[----:B------:R-:W-:Y:S01]  /*2b00*/  FADD R212, RZ, R38 ;  /* 0x00000026ffd47221 */ /* 0x000fe20000000000 */
[----:B------:R-:W-:-:S01]  /*2b10*/  FADD R211, RZ, R39 ;  /* 0x00000027ffd37221 */ /* 0x000fc20000000000 */
[----:B------:R-:W-:Y:S01]  /*2b20*/  FADD R210, RZ, R40 ;  /* 0x00000028ffd27221 */ /* 0x000fe20000000000 */
[----:B------:R0:W-:Y:S01]  /*2b30*/  STL [R1+0x4], R227 ;  /* 0x000004e301007387 */ /* 0x0001e20000100800 */
        /* <DEDUP_REMOVED lines=93> */
[----:B------:R-:W-:Y:S01]  /*3110*/  UMOV UR6, URZ ;  /* 0x0000003f00067c82 */ /* 0x000fe20008000000 */
[----:B0-----:R-:W-:-:S05]  /*3120*/  FADD R227, RZ, R130 ;  /* 0x00000082ffe37221 */ /* 0x001fca0000000000 */
[----:B------:R0:W-:Y:S02]  /*3130*/  STL [R1+0x20], R227 ;  /* 0x000020e301007387 */ /* 0x0001e40000100800 */
        /* <DEDUP_REMOVED lines=42> */
.L_x_26:
[----:B------:R-:W-:-:S04]  /*33e0*/  UIADD3 UR19, UR5, 0x1, URZ ;  /* 0x0000000105137890 */ /* 0x000fc8000fffe03f */
[----:B------:R-:W-:-:S04]  /*33f0*/  UISETP.NE.AND UP0, UPT, UR19, 0xb, UPT ;  /* 0x0000000b1300788c */ /* 0x000fc8000bf05270 */
[----:B------:R-:W-:Y:S02]  /*3400*/  USEL UR8, URZ, 0x1, UP0 ;  /* 0x000000013f087887 */ /* 0x000fe40008000000 */
[----:B------:R-:W-:Y:S02]  /*3410*/  USEL UR19, UR19, URZ, UP0 ;  /* 0x0000003f13137287 */ /* 0x000fe40008000000 */
[----:B------:R-:W-:-:S06]  /*3420*/  ULOP3.LUT UR8, UR4, UR8, URZ, 0x3c, !UPT ;  /* 0x0000000804087292 */ /* 0x000fcc000f8e3c3f */
[----:B0-----:R-:W-:Y:S01]  /*3430*/  IMAD.U32 R227, RZ, RZ, UR8 ;  /* 0x00000008ffe37e24 */ /* 0x001fe2000f8e00ff */
[----:B------:R-:W-:-:S06]  /*3440*/  UMOV UR8, 0x1 ;  /* 0x0000000100087882 */ /* 0x000fcc0000000000 */
.L_x_21:
[----:B------:R-:W-:-:S06]  /*3450*/  UISETP.GE.AND UP0, UPT, UR16, 0x1, UPT ;  /* 0x000000011000788c */ /* 0x000fcc000bf06270 */
[----:B------:R-:W-:-:S13]  /*3460*/  PLOP3.LUT P0, PT, PT, PT, UP0, 0x80, 0x0 ;  /* 0x000000000000781c */ /* 0x000fda0003f0f008 */
[----:B------:R-:W-:Y:S05]  /*3470*/  @!P0 BRA `(.L_x_27) ;  /* 0x0000001000a48947 */ /* 0x000fea0003800000 */
[----:B------:R-:W-:Y:S01]  /*3480*/  IMAD.U32 R228, RZ, RZ, UR16 ;  /* 0x00000010ffe47e24 */ /* 0x000fe2000f8e00ff */
[----:B------:R-:W-:Y:S01]  /*3490*/  UMOV UR26, UR5 ;  /* 0x00000005001a7c82 */ /* 0x000fe20008000000 */
[----:B------:R-:W-:-:S05]  /*34a0*/  ULDC UR32, c[0x0][0x50c] ;  /* 0x0001430000207ab9 */ /* 0x000fca0000000800 */
.L_x_35:
[----:B------:R-:W-:-:S06]  /*34b0*/  UISETP.NE.AND UP0, UPT, UR27, 0x3, UPT ;  /* 0x000000031b00788c */ /* 0x000fcc000bf05270 */
[----:B------:R-:W-:-:S13]  /*34c0*/  PLOP3.LUT P1, PT, PT, PT, UP0, 0x80, 0x0 ;  /* 0x000000000000781c */ /* 0x000fda0003f2f008 */
[----:B-1---5:R-:W-:Y:S05]  /*34d0*/  @!P1 BRA `(.L_x_28) ;  /* 0x0000000000049947 */ /* 0x022fea0003800000 */
[----:B------:R-:W-:Y:S01]  /*34e0*/  BPT.TRAP 0x1 ;  /* 0x000000040000795c */ /* 0x000fe20000300000 */
.L_x_28:
[----:B------:R-:W-:Y:S01]  /*34f0*/  ULEA UR9, UR19, UR12, 0x3 ;  /* 0x0000000c13097291 */ /* 0x000fe2000f8e183f */
[----:B------:R-:W-:-:S08]  /*3500*/  SHF.L.U32 R229, R227, 0x1f, RZ ;  /* 0x0000001fe3e57819 */ /* 0x000fd000000006ff */
[----:B------:R0:W1:Y:S01]  /*3510*/  SYNCS.PHASECHK.TRANS64.TRYWAIT P0, [UR9], R229 ;  /* 0x000000e5ff0075a7 */ /* 0x0000620008000149 */
[----:B------:R-:W-:Y:S05]  /*3520*/  @!P1 BRA `(.L_x_29) ;  /* 0x0000000000049947 */ /* 0x000fea0003800000 */
[----:B------:R-:W-:Y:S01]  /*3530*/  BPT.TRAP 0x1 ;  /* 0x000000040000795c */ /* 0x000fe20000300000 */
.L_x_29:
[----:B-1----:R-:W-:Y:S05]  /*3540*/  @P0 BRA `(.L_x_30) ;  /* 0x0000000000080947 */ /* 0x002fea0003800000 */
[----:B------:R-:W1:Y:S02]  /*3550*/  SYNCS.PHASECHK.TRANS64.TRYWAIT P0, [UR9], R229 ;  /* 0x000000e5ff0075a7 */ /* 0x000e640008000149 */
[----:B-1----:R-:W-:Y:S05]  /*3560*/  @!P0 BRA `(.L_x_31) ;  /* 0x000000d0009c8947 */ /* 0x002fea0003800000 */
.L_x_30:
[----:B------:R-:W-:Y:S01]  /*3570*/  UIADD3 UR9, UR12, 0x180, URZ ;  /* 0x000001800c097890 */ /* 0x000fe2000fffe03f */
[----:B------:R-:W-:Y:S01]  /*3580*/  WARPGROUP.ARRIVE ;  /* 0x00000000000079c5 */ /* 0x000fe20000000000 */
[----:B------:R-:W-:Y:S02]  /*3590*/  UIADD3 UR10, UR12, 0xb180, URZ ;  /* 0x0000b1800c0a7890 */ /* 0x000fe4000fffe03f */
[----:B------:R-:W-:Y:S02]  /*35a0*/  UISETP.NE.AND UP0, UPT, UR7, URZ, UPT ;  /* 0x0000003f0700728c */ /* 0x000fe4000bf05270 */
[----:B------:R-:W-:Y:S02]  /*35b0*/  USHF.R.U32.HI UR9, URZ, 0x4, UR9 ;  /* 0x000000043f097899 */ /* 0x000fe40008011609 */
[----:B------:R-:W-:Y:S02]  /*35c0*/  USHF.R.U32.HI UR10, URZ, 0x4, UR10 ;  /* 0x000000043f0a7899 */ /* 0x000fe4000801160a */
[----:B------:R-:W-:-:S02]  /*35d0*/  USEL UR8, UR8, URZ, !UP0 ;  /* 0x0000003f08087287 */ /* 0x000fc4000c000000 */
[----:B------:R-:W-:Y:S02]  /*35e0*/  ULOP3.LUT UR9, UR9, 0x3fff, URZ, 0xc0, !UPT ;  /* 0x00003fff09097892 */ /* 0x000fe4000f8ec03f */
[----:B------:R-:W-:Y:S02]  /*35f0*/  ULOP3.LUT UR10, UR10, 0x3fff, URZ, 0xc0, !UPT ;  /* 0x00003fff0a0a7892 */ /* 0x000fe4000f8ec03f */
[----:B------:R-:W-:Y:S02]  /*3600*/  UISETP.NE.U32.AND UP0, UPT, UR8, URZ, UPT ;  /* 0x0000003f0800728c */ /* 0x000fe4000bf05070 */
[----:B------:R-:W-:Y:S02]  /*3610*/  ULOP3.LUT UR8, UR9, 0x10000, URZ, 0xfc, !UPT ;  /* 0x0001000009087892 */ /* 0x000fe4000f8efc3f */
[----:B------:R-:W-:Y:S02]  /*3620*/  ULOP3.LUT UR10, UR10, 0x10000, URZ, 0xfc, !UPT ;  /* 0x000100000a0a7892 */ /* 0x000fe4000f8efc3f */
[----:B------:R-:W-:-:S02]  /*3630*/  ULEA UR8, UR19, UR8, 0x8 ;  /* 0x0000000813087291 */ /* 0x000fc4000f8e403f */
[----:B------:R-:W-:Y:S01]  /*3640*/  ULEA UR10, UR19, UR10, 0xa ;  /* 0x0000000a130a7291 */ /* 0x000fe2000f8e503f */
[----:B------:R-:W-:Y:S01]  /*3650*/  UMOV UR9, 0x80000020 ;  /* 0x8000002000097882 */ /* 0x000fe20000000000 */
[----:B------:R-:W-:Y:S01]  /*3660*/  UMOV UR11, 0x80000020 ;  /* 0x80000020000b7882 */ /* 0x000fe20000000000 */
[----:B------:R-:W-:-:S06]  /*3670*/  UIADD3 UR6, UR6, 0x2, URZ ;  /* 0x0000000206067890 */ /* 0x000fcc000fffe03f */
[----:B------:R-:W-:Y:S01]  /*3680*/  QGMMA.64x256x32.F32.E4M3.E4M3 R24, gdesc[UR8], R24, UP0 ;  /* 0x03e00000081879f3 */ /* 0x000fe2000bf00818 */
[----:B------:R-:W-:Y:S02]  /*3690*/  UIADD3 UR8, UR8, 0x2, URZ ;  /* 0x0000000208087890 */ /* 0x000fe4000fffe03f */
[----:B------:R-:W-:Y:S01]  /*36a0*/  UIADD3 UR10, UR10, 0x2, URZ ;  /* 0x000000020a0a7890 */ /* 0x000fe2000fffe03f */
[----:B------:R-:W-:Y:S01]  /*36b0*/  UMOV UR9, 0x80000020 ;  /* 0x8000002000097882 */ /* 0x000fe20000000000 */
[----:B------:R-:W-:Y:S01]  /*36c0*/  UMOV UR11, 0x80000020 ;  /* 0x80000020000b7882 */ /* 0x000fe20000000000 */
[----:B------:R-:W-:-:S04]  /*36d0*/  UISETP.NE.AND UP0, UPT, UR6, UR32, UPT ;  /* 0x000000200600728c */ /* 0x000fc8000bf05270 */
[----:B------:R-:W-:-:S06]  /*36e0*/  USEL UR7, URZ, 0x1, UP0 ;  /* 0x000000013f077887 */ /* 0x000fcc0008000000 */
[----:B------:R-:W-:-:S12]  /*36f0*/  ISETP.NE.AND P0, PT, RZ, UR7, PT ;  /* 0x00000007ff007c0c */ /* 0x000fd8000bf05270 */
[----:B------:R-:W-:Y:S03]  /*3700*/  QGMMA.64x256x32.F32.E4M3.E4M3 R24, gdesc[UR8], R24, gsb0 ;  /* 0x03e00000081879f3 */ /* 0x000fe60008000818 */
[----:B------:R-:W-:Y:S02]  /*3710*/  WARPGROUP.DEPBAR.LE gsb0, 0x1 ;  /* 0x00008000000079c5 */ /* 0x000fe40000010100 */
[----:B------:R-:W-:Y:S05]  /*3720*/  @!P0 BRA `(.L_x_32) ;  /* 0x0000000c00808947 */ /* 0x000fea0003800000 */
[----:B------:R-:W-:Y:S02]  /*3730*/  WARPGROUP.DEPBAR.LE gsb0, 0x0 ;  /* 0x00008000000079c5 */ /* 0x000fe40000010000 */
[----:B------:R-:W-:-:S01]  /*3740*/  FADD R226, R24, R226 ;  /* 0x000000e218e27221 */ /* 0x000fc20000000000 */
[----:B------:R-:W-:Y:S01]  /*3750*/  FADD R225, R25, R225 ;  /* 0x000000e119e17221 */ /* 0x000fe20000000000 */
[----:B------:R1:W-:Y:S01]  /*3760*/  STL [R1+0xa4], R227 ;  /* 0x0000a4e301007387 */ /* 0x0003e20000100800 */
[----:B------:R-:W-:-:S01]  /*3770*/  FADD R224, R26, R224 ;  /* 0x000000e01ae07221 */ /* 0x000fc20000000000 */
[----:B------:R-:W-:Y:S01]  /*3780*/  FADD R223, R27, R223 ;  /* 0x000000df1bdf7221 */ /* 0x000fe20000000000 */
[----:B------:R-:W-:-:S01]  /*3790*/  FADD R222, R28, R222 ;  /* 0x000000de1cde7221 */ /* 0x000fc20000000000 */
[----:B------:R-:W-:Y:S01]  /*37a0*/  FADD R221, R29, R221 ;  /* 0x000000dd1ddd7221 */ /* 0x000fe20000000000 */
[----:B-1----:R-:W3:Y:S04]  /*37b0*/  LDL.LU R227, [R1+0x30] ;  /* 0x0000300001e37983 */ /* 0x002ee80000300800 */
[----:B------:R1:W-:Y:S01]  /*37c0*/  STL [R1+0xa8], R226 ;  /* 0x0000a8e201007387 */ /* 0x0003e20000100800 */
[----:B------:R-:W-:-:S01]  /*37d0*/  FADD R220, R30, R220 ;  /* 0x000000dc1edc7221 */ /* 0x000fc20000000000 */
[----:B------:R-:W-:-:S02]  /*37e0*/  FADD R219, R31, R219 ;  /* 0x000000db1fdb7221 */ /* 0x000fc40000000000 */
[----:B-1----:R-:W4:Y:S04]  /*37f0*/  LDL.LU R226, [R1+0x2c] ;  /* 0x00002c0001e27983 */ /* 0x002f280000300800 */
[----:B------:R1:W-:Y:S01]  /*3800*/  STL [R1+0xac], R225 ;  /* 0x0000ace101007387 */ /* 0x0003e20000100800 */
[----:B------:R-:W-:-:S03]  /*3810*/  FADD R218, R32, R218 ;  /* 0x000000da20da7221 */ /* 0x000fc60000000000 */
[----:B-1----:R-:W2:Y:S04]  /*3820*/  LDL.LU R225, [R1+0x28] ;  /* 0x0000280001e17983 */ /* 0x002ea80000300800 */
        /* <DEDUP_REMOVED lines=9> */
[----:B------:R1:W-:Y:S04]  /*38c0*/  STL [R1+0xbc], R221 ;  /* 0x0000bcdd01007387 */ /* 0x0003e80000100800 */
        /* <DEDUP_REMOVED lines=12> */
[----:B-1----:R-:W2:Y:S01]  /*3990*/  LDL.LU R215, [R1] ;  /* 0x0000000001d77983 */ /* 0x002ea20000300800 */
[----:B------:R-:W-:-:S01]  /*39a0*/  FADD R214, R36, R214 ;  /* 0x000000d624d67221 */ /* 0x000fc20000000000 */
[----:B------:R-:W-:Y:S01]  /*39b0*/  FADD R213, R37, R213 ;  /* 0x000000d525d57221 */ /* 0x000fe20000000000 */
[----:B------:R-:W-:-:S01]  /*39c0*/  FADD R212, R38, R212 ;  /* 0x000000d426d47221 */ /* 0x000fc20000000000 */
[----:B------:R-:W-:Y:S01]  /*39d0*/  FADD R211, R39, R211 ;  /* 0x000000d327d37221 */ /* 0x000fe20000000000 */
[----:B------:R-:W-:-:S01]  /*39e0*/  FADD R210, R40, R210 ;  /* 0x000000d228d27221 */ /* 0x000fc20000000000 */
[----:B------:R-:W-:Y:S01]  /*39f0*/  STL [R1+0xd8], R214 ;  /* 0x0000d8d601007387 */ /* 0x000fe20000100800 */
        /* <DEDUP_REMOVED lines=11> */
[----:B------:R1:W-:Y:S01]  /*3ab0*/  STL [R1+0xe4], R211 ;  /* 0x0000e4d301007387 */ /* 0x0003e20000100800 */
[----:B------:R-:W-:-:S01]  /*3ac0*/  FADD R200, R50, R200 ;  /* 0x000000c832c87221 */ /* 0x000fc20000000000 */
[----:B------:R-:W-:Y:S01]  /*3ad0*/  FADD R199, R51, R199 ;  /* 0x000000c733c77221 */ /* 0x000fe20000000000 */
        /* <DEDUP_REMOVED lines=69> */
[----:B-----5:R-:W-:Y:S01]  /*3f30*/  FADD R0, R121, R0 ;  /* 0x0000000079007221 */ /* 0x020fe20000000000 */
[----:B---3--:R-:W-:-:S01]  /*3f40*/  FADD R227, R134, R227 ;  /* 0x000000e386e37221 */ /* 0x008fc20000000000 */
[----:B----4-:R-:W-:Y:S01]  /*3f50*/  FADD R226, R133, R226 ;  /* 0x000000e285e27221 */ /* 0x010fe20000000000 */
[----:B--2---:R-:W-:-:S01]  /*3f60*/  FADD R225, R132, R225 ;  /* 0x000000e184e17221 */ /* 0x004fc20000000000 */
        /* <DEDUP_REMOVED lines=9> */
[----:B------:R-:W-:-:S05]  /*4000*/  FADD R215, R122, R215 ;  /* 0x000000d77ad77221 */ /* 0x000fca0000000000 */
[----:B------:R2:W-:Y:S04]  /*4010*/  STL [R1], R215 ;  /* 0x000000d701007387 */ /* 0x0005e80000100800 */
[----:B------:R3:W-:Y:S04]  /*4020*/  STL [R1+0x4], R216 ;  /* 0x000004d801007387 */ /* 0x0007e80000100800 */
        /* <DEDUP_REMOVED lines=8> */
[----:B-1----:R-:W4:Y:S04]  /*40b0*/  LDL.LU R211, [R1+0x34] ;  /* 0x0000340001d37983 */ /* 0x002f280000300800 */
[----:B------:R1:W-:Y:S04]  /*40c0*/  STL [R1+0x28], R225 ;  /* 0x000028e101007387 */ /* 0x0003e80000100800 */
[----:B------:R-:W4:Y:S04]  /*40d0*/  LDL.LU R212, [R1+0x38] ;  /* 0x0000380001d47983 */ /* 0x000f280000300800 */
[----:B------:R1:W-:Y:S04]  /*40e0*/  STL [R1+0x2c], R226 ;  /* 0x00002ce201007387 */ /* 0x0003e80000100800 */
[----:B------:R-:W4:Y:S04]  /*40f0*/  LDL.LU R213, [R1+0x3c] ;  /* 0x00003c0001d57983 */ /* 0x000f280000300800 */
[----:B------:R1:W-:Y:S04]  /*4100*/  STL [R1+0x30], R227 ;  /* 0x000030e301007387 */ /* 0x0003e80000100800 */
[----:B------:R-:W4:Y:S04]  /*4110*/  LDL.LU R214, [R1+0x40] ;  /* 0x0000400001d67983 */ /* 0x000f280000300800 */
[----:B--2---:R-:W2:Y:S04]  /*4120*/  LDL.LU R215, [R1+0x44] ;  /* 0x0000440001d77983 */ /* 0x004ea80000300800 */
[----:B---3--:R-:W3:Y:S04]  /*4130*/  LDL.LU R216, [R1+0x48] ;  /* 0x0000480001d87983 */ /* 0x008ee80000300800 */
[----:B----4-:R-:W4:Y:S04]  /*4140*/  LDL.LU R217, [R1+0x4c] ;  /* 0x00004c0001d97983 */ /* 0x010f280000300800 */
[----:B0-----:R-:W4:Y:S04]  /*4150*/  LDL.LU R218, [R1+0x50] ;  /* 0x0000500001da7983 */ /* 0x001f280000300800 */
[----:B------:R-:W4:Y:S04]  /*4160*/  LDL.LU R219, [R1+0x54] ;  /* 0x0000540001db7983 */ /* 0x000f280000300800 */
[----:B------:R-:W4:Y:S04]  /*4170*/  LDL.LU R220, [R1+0x58] ;  /* 0x0000580001dc7983 */ /* 0x000f280000300800 */
[----:B------:R-:W4:Y:S04]  /*4180*/  LDL.LU R221, [R1+0x5c] ;  /* 0x00005c0001dd7983 */ /* 0x000f280000300800 */
[----:B------:R-:W4:Y:S04]  /*4190*/  LDL.LU R222, [R1+0x60] ;  /* 0x0000600001de7983 */ /* 0x000f280000300800 */
[----:B------:R-:W4:Y:S04]  /*41a0*/  LDL.LU R223, [R1+0x64] ;  /* 0x0000640001df7983 */ /* 0x000f280000300800 */
[----:B------:R-:W4:Y:S04]  /*41b0*/  LDL.LU R224, [R1+0x68] ;  /* 0x0000680001e07983 */ /* 0x000f280000300800 */
[----:B-1----:R-:W4:Y:S04]  /*41c0*/  LDL.LU R225, [R1+0x6c] ;  /* 0x00006c0001e17983 */ /* 0x002f280000300800 */
[----:B------:R-:W4:Y:S04]  /*41d0*/  LDL.LU R226, [R1+0x70] ;  /* 0x0000700001e27983 */ /* 0x000f280000300800 */
[----:B------:R-:W4:Y:S01]  /*41e0*/  LDL.LU R227, [R1+0x74] ;  /* 0x0000740001e37983 */ /* 0x000f220000300800 */
[----:B------:R-:W-:-:S05]  /*41f0*/  FADD R211, R135, R211 ;  /* 0x000000d387d37221 */ /* 0x000fca0000000000 */
[----:B------:R0:W-:Y:S01]  /*4200*/  STL [R1+0x34], R211 ;  /* 0x000034d301007387 */ /* 0x0001e20000100800 */
[----:B------:R-:W-:-:S03]  /*4210*/  FADD R212, R136, R212 ;  /* 0x000000d488d47221 */ /* 0x000fc60000000000 */
[----:B0-----:R1:W5:Y:S01]  /*4220*/  LDL.LU R211, [R1+0xe4] ;  /* 0x0000e40001d37983 */ /* 0x0013620000300800 */
[----:B------:R-:W-:-:S03]  /*4230*/  FADD R213, R137, R213 ;  /* 0x000000d589d57221 */ /* 0x000fc60000000000 */
[----:B------:R0:W-:Y:S01]  /*4240*/  STL [R1+0x38], R212 ;  /* 0x000038d401007387 */ /* 0x0001e20000100800 */
[----:B------:R-:W-:-:S01]  /*4250*/  FADD R214, R138, R214 ;  /* 0x000000d68ad67221 */ /* 0x000fc20000000000 */
[----:B--2---:R-:W-:Y:S02]  /*4260*/  FADD R215, R139, R215 ;  /* 0x000000d78bd77221 */ /* 0x004fe40000000000 */
[----:B0-----:R1:W5:Y:S01]  /*4270*/  LDL.LU R212, [R1+0xe0] ;  /* 0x0000e00001d47983 */ /* 0x0013620000300800 */
[----:B---3--:R-:W-:-:S03]  /*4280*/  FADD R216, R140, R216 ;  /* 0x000000d88cd87221 */ /* 0x008fc60000000000 */
[----:B------:R0:W-:Y:S01]  /*4290*/  STL [R1+0x3c], R213 ;  /* 0x00003cd501007387 */ /* 0x0001e20000100800 */
[----:B----4-:R-:W-:-:S03]  /*42a0*/  FADD R217, R141, R217 ;  /* 0x000000d98dd97221 */ /* 0x010fc60000000000 */
[----:B0-----:R1:W5:Y:S01]  /*42b0*/  LDL.LU R213, [R1+0xdc] ;  /* 0x0000dc0001d57983 */ /* 0x0013620000300800 */
[----:B------:R-:W-:-:S03]  /*42c0*/  FADD R218, R142, R218 ;  /* 0x000000da8eda7221 */ /* 0x000fc60000000000 */
[----:B------:R0:W-:Y:S01]  /*42d0*/  STL [R1+0x40], R214 ;  /* 0x000040d601007387 */ /* 0x0001e20000100800 */
[----:B------:R-:W-:-:S01]  /*42e0*/  FADD R219, R143, R219 ;  /* 0x000000db8fdb7221 */ /* 0x000fc20000000000 */
[----:B------:R-:W-:Y:S02]  /*42f0*/  FADD R220, R144, R220 ;  /* 0x000000dc90dc7221 */ /* 0x000fe40000000000 */
[----:B0-----:R1:W5:Y:S04]  /*4300*/  LDL.LU R214, [R1+0xd8] ;  /* 0x0000d80001d67983 */ /* 0x0013680000300800 */
[----:B------:R0:W-:Y:S01]  /*4310*/  STL [R1+0x44], R215 ;  /* 0x000044d701007387 */ /* 0x0001e20000100800 */
[----:B------:R-:W-:-:S01]  /*4320*/  FADD R221, R145, R221 ;  /* 0x000000dd91dd7221 */ /* 0x000fc20000000000 */
[----:B------:R-:W-:-:S02]  /*4330*/  FADD R222, R146, R222 ;  /* 0x000000de92de7221 */ /* 0x000fc40000000000 */
[----:B0-----:R1:W5:Y:S04]  /*4340*/  LDL.LU R215, [R1+0xd4] ;  /* 0x0000d40001d77983 */ /* 0x0013680000300800 */
[----:B------:R0:W-:Y:S01]  /*4350*/  STL [R1+0x48], R216 ;  /* 0x000048d801007387 */ /* 0x0001e20000100800 */
[----:B------:R-:W-:-:S03]  /*4360*/  FADD R223, R147, R223 ;  /* 0x000000df93df7221 */ /* 0x000fc60000000000 */
        /* <DEDUP_REMOVED lines=13> */
[----:B------:R0:W-:Y:S04]  /*4440*/  STL [R1+0x5c], R221 ;  /* 0x00005cdd01007387 */ /* 0x0001e80000100800 */
        /* <DEDUP_REMOVED lines=12> */
[----:B0-----:R1:W5:Y:S01]  /*4510*/  LDL.LU R227, [R1+0xa4] ;  /* 0x0000a40001e37983 */ /* 0x0013620000300800 */
[----:B------:R-:W-:-:S05]  /*4520*/  UMOV UR6, URZ ;  /* 0x0000003f00067c82 */ /* 0x000fca0008000000 */
.L_x_32:
[----:B------:R-:W-:Y:S05]  /*4530*/  @!P1 BRA `(.L_x_33) ;  /* 0x0000000000049947 */ /* 0x000fea0003800000 */
[----:B------:R-:W-:Y:S01]  /*4540*/  BPT.TRAP 0x1 ;  /* 0x000000040000795c */ /* 0x000fe20000300000 */
.L_x_33:
[----:B------:R3:W-:Y:S04]  /*4550*/  STL [R1+0xa8], R2 ;  /* 0x0000a80201007387 */ /* 0x0007e80000100800 */
[----:B---3--:R-:W3:Y:S04]  /*4560*/  LDL R2, [R1+0x78] ;  /* 0x0000780001027983 */ /* 0x008ee80000100800 */
[----:B-----5:R4:W-:Y:S04]  /*4570*/  STL [R1+0xa4], R0 ;  /* 0x0000a40001007387 */ /* 0x0209e80000100800 */
[----:B----4-:R-:W4:Y:S01]  /*4580*/  LDL R0, [R1+0x80] ;  /* 0x0000800001007983 */ /* 0x010f220000100800 */
[----:B0-----:R-:W-:Y:S01]  /*4590*/  IMAD.U32 R229, RZ, RZ, UR26 ;  /* 0x0000001affe57e24 */ /* 0x001fe2000f8e00ff */
[----:B---3--:R-:W-:-:S02]  /*45a0*/  ISETP.NE.AND P0, PT, R2, RZ, PT ;  /* 0x000000ff0200720c */ /* 0x008fc40003f05270 */
[----:B------:R0:W5:Y:S11]  /*45b0*/  LDL.LU R2, [R1+0xa8] ;  /* 0x0000a80001027983 */ /* 0x0001760000300800 */
[----:B------:R-:W-:-:S05]  /*45c0*/  @P0 LEA R229, R229, UR12, 0x3 ;  /* 0x0000000ce5e50c11 */ /* 0x000fca000f8e18ff */
[----:B------:R-:W-:-:S05]  /*45d0*/  @P0 VIADD R229, R229, 0x58 ;  /* 0x00000058e5e50836 */ /* 0x000fca0000000000 */
[----:B----4-:R-:W-:Y:S02]  /*45e0*/  @P0 PRMT R229, R0, 0x654, R229 ;  /* 0x0000065400e50816 */ /* 0x010fe400000000e5 */
[----:B------:R0:W5:Y:S01]  /*45f0*/  LDL.LU R0, [R1+0xa4] ;  /* 0x0000a40001007983 */ /* 0x0001620000300800 */
[----:B------:R-:W-:Y:S01]  /*4600*/  UISETP.GT.U32.AND UP0, UPT, UR13, 0x1, UPT ;  /* 0x000000010d00788c */ /* 0x000fe2000bf04070 */
[----:B------:R0:W-:Y:S05]  /*4610*/  @P0 SYNCS.ARRIVE.TRANS64.RED.A1T0 RZ, [R229+URZ], RZ ;  /* 0x000000ffe5ff09a7 */ /* 0x0001ea000810043f */
[----:B------:R-:W-:-:S13]  /*4620*/  PLOP3.LUT P0, PT, PT, PT, UP0, 0x80, 0x0 ;  /* 0x000000000000781c */ /* 0x000fda0003f0f008 */
[----:B0-----:R-:W-:Y:S05]  /*4630*/  @P0 BRA `(.L_x_34) ;  /* 0x0000000000040947 */ /* 0x001fea0003800000 */
[----:B------:R-:W-:Y:S01]  /*4640*/  BPT.TRAP 0x1 ;  /* 0x000000040000795c */ /* 0x000fe20000300000 */
.L_x_34:
[----:B------:R-:W-:Y:S01]  /*4650*/  UIADD3 UR19, UR19, 0x1, URZ ;  /* 0x0000000113137890 */ /* 0x000fe2000fffe03f */
[C---:B------:R-:W-:Y:S01]  /*4660*/  ISETP.GT.AND P0, PT, R228.reuse, 0x1, PT ;  /* 0x00000001e400780c */ /* 0x040fe20003f04270 */
[----:B------:R-:W-:Y:S01]  /*4670*/  UIADD3 UR26, UR26, 0x1, URZ ;  /* 0x000000011a1a7890 */ /* 0x000fe2000fffe03f */
[----:B------:R-:W-:Y:S01]  /*4680*/  VIADD R228, R228, 0xffffffff ;  /* 0xffffffffe4e47836 */ /* 0x000fe20000000000 */
[----:B------:R-:W-:Y:S02]  /*4690*/  UISETP.NE.AND UP0, UPT, UR19, 0xb, UPT ;  /* 0x0000000b1300788c */ /* 0x000fe4000bf05270 */
[----:B------:R-:W-:Y:S02]  /*46a0*/  UISETP.NE.AND UP1, UPT, UR26, 0xb, UPT ;  /* 0x0000000b1a00788c */ /* 0x000fe4000bf25270 */
[----:B------:R-:W-:Y:S02]  /*46b0*/  USEL UR8, URZ, 0x1, UP0 ;  /* 0x000000013f087887 */ /* 0x000fe40008000000 */
[----:B------:R-:W-:-:S02]  /*46c0*/  USEL UR19, UR19, URZ, UP0 ;  /* 0x0000003f13137287 */ /* 0x000fc40008000000 */
[----:B------:R-:W-:Y:S02]  /*46d0*/  USEL UR26, UR26, URZ, UP1 ;  /* 0x0000003f1a1a7287 */ /* 0x000fe40008800000 */
[----:B------:R-:W-:Y:S01]  /*46e0*/  LOP3.LUT R227, R227, UR8, RZ, 0x3c, !PT ;  /* 0x00000008e3e37c12 */ /* 0x000fe2000f8e3cff */
[----:B------:R-:W-:Y:S01]  /*46f0*/  UMOV UR8, 0x1 ;  /* 0x0000000100087882 */ /* 0x000fe20000000000 */
[----:B------:R-:W-:Y:S08]  /*4700*/  @P0 BRA `(.L_x_35) ;  /* 0xffffffec00680947 */ /* 0x000ff0000383ffff */
.L_x_27:
[----:B------:R-:W-:-:S04]  /*4710*/  UISETP.NE.AND UP0, UPT, UR6, URZ, UPT ;  /* 0x0000003f0600728c */ /* 0x000fc8000bf05270 */
[----:B------:R-:W-:-:S06]  /*4720*/  USEL UR6, URZ, 0x1, !UP0 ;  /* 0x000000013f067887 */ /* 0x000fcc000c000000 */
[----:B------:R-:W-:-:S13]  /*4730*/  ISETP.NE.AND P0, PT, RZ, UR6, PT ;  /* 0x00000006ff007c0c */ /* 0x000fda000bf05270 */
[----:B------:R-:W-:Y:S05]  /*4740*/  @!P0 BRA `(.L_x_36) ;  /* 0x0000000c00dc8947 */ /* 0x000fea0003800000 */
[----:B------:R-:W3:Y:S04]  /*4750*/  LDL.LU R227, [R1+0x74] ;  /* 0x0000740001e37983 */ /* 0x000ee80000300800 */
[----:B---3--:R0:W-:Y:S04]  /*4760*/  STL [R1+0xa4], R227 ;  /* 0x0000a4e301007387 */ /* 0x0081e80000100800 */
[----:B0-----:R-:W3:Y:S04]  /*4770*/  LDL.LU R227, [R1+0x70] ;  /* 0x0000700001e37983 */ /* 0x001ee80000300800 */
        /* <DEDUP_REMOVED lines=55> */
[----:B0-----:R-:W3:Y:S01]  /*4af0*/  LDL.LU R227, [R1] ;  /* 0x0000000001e37983 */ /* 0x001ee20000300800 */
[----:B------:R-:W-:-:S02]  /*4b00*/  WARPGROUP.DEPBAR.LE gsb0, 0x0 ;  /* 0x00008000000079c5 */ /* 0x000fc40000010000 */
[----:B------:R-:W-:Y:S01]  /*4b10*/  FADD R226, R24, R226 ;  /* 0x000000e218e27221 */ /* 0x000fe20000000000 */
        /* <DEDUP_REMOVED lines=95> */
[----:B-----5:R-:W-:Y:S01]  /*5110*/  FADD R2, R120, R2 ;  /* 0x0000000278027221 */ /* 0x020fe20000000000 */
[----:B------:R-:W-:Y:S01]  /*5120*/  FADD R0, R121, R0 ;  /* 0x0000000079007221 */ /* 0x000fe20000000000 */
[----:B---3--:R-:W-:-:S05]  /*5130*/  FADD R227, R122, R227 ;  /* 0x000000e37ae37221 */ /* 0x008fca0000000000 */
[----:B------:R0:W-:Y:S04]  /*5140*/  STL [R1], R227 ;  /* 0x000000e301007387 */ /* 0x0001e80000100800 */
[----:B0-----:R-:W3:Y:S02]  /*5150*/  LDL.LU R227, [R1+0x114] ;  /* 0x0001140001e37983 */ /* 0x001ee40000300800 */
[----:B---3--:R-:W-:-:S05]  /*5160*/  FADD R227, R123, R227 ;  /* 0x000000e37be37221 */ /* 0x008fca0000000000 */
[----:B------:R0:W-:Y:S04]  /*5170*/  STL [R1+0x4], R227 ;  /* 0x000004e301007387 */ /* 0x0001e80000100800 */
        /* <DEDUP_REMOVED lines=83> */
[----:B------:R0:W-:Y:S02]  /*56b0*/  STL [R1+0x74], R227 ;  /* 0x000074e301007387 */ /* 0x0001e40000100800 */
.L_x_36:
[----:B0-----:R-:W-:-:S04]  /*56c0*/  IMAD.U32 R227, RZ, RZ, UR31 ;  /* 0x0000001fffe37e24 */ /* 0x001fc8000f8e00ff */
[----:B------:R0:W-:Y:S01]  /*56d0*/  SYNCS.ARRIVE.TRANS64.A1T0 RZ, [R227+UR29], RZ ;  /* 0x000000ffe3ff79a7 */ /* 0x0001e2000810001d */
[----:B------:R-:W-:Y:S02]  /*56e0*/  WARPGROUP.DEPBAR.LE gsb0, 0x0 ;  /* 0x00008000000079c5 */ /* 0x000fe40000010000 */
[----:B------:R-:W3:Y:S02]  /*56f0*/  LDC R24, c[0x0][0x28c] ;  /* 0x0000a300ff187b82 */ /* 0x000ee40000000800 */
[----:B---3--:R-:W-:-:S13]  /*5700*/  ISETP.GE.AND P0, PT, R24, 0x1, PT ;  /* 0x000000011800780c */ /* 0x008fda0003f06270 */
[----:B0-----:R-:W-:Y:S05]  /*5710*/  @!P0 BRA `(.L_x_37) ;  /* 0x0000000000608947 */ /* 0x001fea0003800000 */
[----:B------:R-:W-:-:S06]  /*5720*/  UISETP.NE.AND UP0, UPT, UR27, 0x3, UPT ;  /* 0x000000031b00788c */ /* 0x000fcc000bf05270 */
[----:B------:R-:W-:-:S13]  /*5730*/  PLOP3.LUT P0, PT, PT, PT, UP0, 0x80, 0x0 ;  /* 0x000000000000781c */ /* 0x000fda0003f0f008 */
[----:B------:R-:W-:Y:S05]  /*5740*/  @!P0 BRA `(.L_x_38) ;  /* 0x0000000000048947 */ /* 0x000fea0003800000 */
[----:B------:R-:W-:Y:S01]  /*5750*/  BPT.TRAP 0x1 ;  /* 0x000000040000795c */ /* 0x000fe20000300000 */
.L_x_38:
[----:B-----5:R0:W-:Y:S04]  /*5760*/  STL [R1+0xa4], R0 ;  /* 0x0000a40001007387 */ /* 0x0201e80000100800 */
[----:B------:R-:W3:Y:S04]  /*5770*/  LDL R227, [R1+0x80] ;  /* 0x0000800001e37983 */ /* 0x000ee80000100800 */
[----:B0-----:R-:W4:Y:S02]  /*5780*/  LDL R0, [R1+0x78] ;  /* 0x0000780001007983 */ /* 0x001f240000100800 */
[----:B----4-:R-:W-:-:S02]  /*5790*/  ISETP.NE.AND P0, PT, R0, RZ, PT ;  /* 0x000000ff0000720c */ /* 0x010fc40003f05270 */
[----:B------:R0:W5:Y:S11]  /*57a0*/  LDL.LU R0, [R1+0xa4] ;  /* 0x0000a40001007983 */ /* 0x0001760000300800 */
[----:B------:R-:W-:-:S05]  /*57b0*/  VOTEU.ANY UP0, P0 ;  /* 0x00000000003f7886 */ /* 0x000fca0000000100 */
[----:B------:R-:W-:-:S06]  /*57c0*/  @UP0 UIADD3 UR6, UR16, UR5, URZ ;  /* 0x0000000510060290 */ /* 0x000fcc000fffe03f */
[----:B------:R-:W-:-:S04]  /*57d0*/  IMAD.U32 R24, RZ, RZ, UR6 ;  /* 0x00000006ff187e24 */ /* 0x000fc8000f8e00ff */
[----:B------:R-:W-:-:S04]  /*57e0*/  @P0 IMAD.WIDE.U32 R24, R24, -0x45d1745d, RZ ;  /* 0xba2e8ba318180825 */ /* 0x000fc800078e00ff */
[----:B------:R-:W-:Y:S01]  /*57f0*/  IMAD.U32 R27, RZ, RZ, UR6 ;  /* 0x00000006ff1b7e24 */ /* 0x000fe2000f8e00ff */
[----:B------:R-:W-:-:S05]  /*5800*/  @P0 SHF.R.U32.HI R24, RZ, 0x3, R25 ;  /* 0x00000003ff180819 */ /* 0x000fca0000011619 */
[----:B------:R-:W-:-:S05]  /*5810*/  @P0 IMAD R24, R24, -0xb, R27 ;  /* 0xfffffff518180824 */ /* 0x000fca00078e021b */
[----:B------:R-:W-:Y:S01]  /*5820*/  @P0 LEA R24, R24, UR12, 0x3 ;  /* 0x0000000c18180c11 */ /* 0x000fe2000f8e18ff */
[----:B------:R-:W-:-:S04]  /*5830*/  UISETP.GT.U32.AND UP0, UPT, UR13, 0x1, UPT ;  /* 0x000000010d00788c */ /* 0x000fc8000bf04070 */
[----:B------:R-:W-:-:S05]  /*5840*/  @P0 VIADD R24, R24, 0x58 ;  /* 0x0000005818180836 */ /* 0x000fca0000000000 */
[----:B---3--:R-:W-:-:S04]  /*5850*/  @P0 PRMT R24, R227, 0x654, R24 ;  /* 0x00000654e3180816 */ /* 0x008fc80000000018 */
[----:B------:R0:W-:Y:S01]  /*5860*/  @P0 SYNCS.ARRIVE.TRANS64.RED.A1T0 RZ, [R24+URZ], RZ ;  /* 0x000000ff18ff09a7 */ /* 0x0001e2000810043f */
[----:B------:R-:W-:-:S13]  /*5870*/  PLOP3.LUT P0, PT, PT, PT, UP0, 0x80, 0x0 ;  /* 0x000000000000781c */ /* 0x000fda0003f0f008 */
[----:B0-----:R-:W-:Y:S05]  /*5880*/  @P0 BRA `(.L_x_37) ;  /* 0x0000000000040947 */ /* 0x001fea0003800000 */
[----:B------:R-:W-:Y:S01]  /*5890*/  BPT.TRAP 0x1 ;  /* 0x000000040000795c */ /* 0x000fe20000300000 */
.L_x_37:
[----:B------:R-:W0:Y:S01]  /*58a0*/  S2R R25, SR_TID.X ;  /* 0x0000000000197919 */ /* 0x000e220000002100 */
[----:B------:R-:W-:Y:S01]  /*58b0*/  IMAD.U32 R24, RZ, RZ, UR30 ;  /* 0x0000001eff187e24 */ /* 0x000fe2000f8e00ff */
[----:B------:R-:W-:Y:S01]  /*58c0*/  UIADD3 UR5, UR28, UR5, URZ ;  /* 0x000000051c057290 */ /* 0x000fe2000fffe03f */
[----:B------:R-:W3:Y:S01]  /*58d0*/  LDC R35, c[0x0][0x288] ;  /* 0x0000a200ff237b82 */ /* 0x000ee20000000800 */
[----:B------:R-:W-:Y:S02]  /*58e0*/  UISETP.GE.U32.AND UP1, UPT, UR28, 0xb, UPT ;  /* 0x0000000b1c00788c */ /* 0x000fe4000bf26070 */
[----:B------:R-:W-:Y:S01]  /*58f0*/  SHF.L.U32 R24, R24, 0x1f, RZ ;  /* 0x0000001f18187819 */ /* 0x000fe200000006ff */
[----:B------:R-:W-:Y:S02]  /*5900*/  UISETP.GT.U32.AND UP0, UPT, UR5, 0xa, UPT ;  /* 0x0000000a0500788c */ /* 0x000fe4000bf04070 */
[----:B------:R-:W-:Y:S01]  /*5910*/  UIMAD.WIDE.U32 UR6, UR5, -0x45d1745d, URZ ;  /* 0xba2e8ba3050678a5 */ /* 0x000fe2000f8e003f */
[----:B------:R-:W4:Y:S01]  /*5920*/  SYNCS.PHASECHK.TRANS64.TRYWAIT P0, [UR17+0x8], R24 ;  /* 0x00000818ff0075a7 */ /* 0x000f220008000151 */
[----:B------:R-:W-:-:S02]  /*5930*/  UISETP.LT.U32.AND UP0, UPT, UR28, 0xb, UP0 ;  /* 0x0000000b1c00788c */ /* 0x000fc40008701070 */
[----:B------:R-:W-:Y:S02]  /*5940*/  USHF.R.U32.HI UR6, URZ, 0x3, UR7 ;  /* 0x000000033f067899 */ /* 0x000fe40008011607 */
[----:B------:R-:W-:Y:S02]  /*5950*/  USEL UR8, URZ, 0x1, !UP0 ;  /* 0x000000013f087887 */ /* 0x000fe4000c000000 */
[----:B------:R-:W-:Y:S02]  /*5960*/  UIMAD UR5, UR6, -0xb, UR5 ;  /* 0xfffffff5060578a4 */ /* 0x000fe4000f8e0205 */
[----:B------:R-:W-:-:S04]  /*5970*/  ULOP3.LUT UR4, UR4, UR8, URZ, 0x3c, !UPT ;  /* 0x0000000804047292 */ /* 0x000fc8000f8e3c3f */
[----:B------:R-:W-:Y:S01]  /*5980*/  @UP1 ULOP3.LUT UR4, UR4, 0x1, UR6, 0x78, !UPT ;  /* 0x0000000104041892 */ /* 0x000fe2000f8e7806 */
[----:B0-----:R-:W-:-:S04]  /*5990*/  SHF.R.S32.HI R26, RZ, 0x1f, R25 ;  /* 0x0000001fff1a7819 */ /* 0x001fc80000011419 */
[----:B------:R-:W-:-:S04]  /*59a0*/  LEA.HI R26, R26, R25, RZ, 0x7 ;  /* 0x000000191a1a7211 */ /* 0x000fc800078f38ff */
[----:B------:R-:W-:-:S05]  /*59b0*/  LOP3.LUT R26, R26, 0xffffff80, RZ, 0xc0, !PT ;  /* 0xffffff801a1a7812 */ /* 0x000fca00078ec0ff */
[----:B------:R-:W-:-:S05]  /*59c0*/  IMAD.IADD R26, R25, 0x1, -R26 ;  /* 0x00000001191a7824 */ /* 0x000fca00078e0a1a */
[----:B------:R-:W-:-:S04]  /*59d0*/  SHF.R.S32.HI R25, RZ, 0x1f, R26 ;  /* 0x0000001fff197819 */ /* 0x000fc8000001141a */
[----:B------:R-:W-:-:S04]  /*59e0*/  LEA.HI R25, R25, R26, RZ, 0x2 ;  /* 0x0000001a19197211 */ /* 0x000fc800078f10ff */
[----:B------:R-:W-:-:S05]  /*59f0*/  LOP3.LUT R25, R25, 0xfffffffc, RZ, 0xc0, !PT ;  /* 0xfffffffc19197812 */ /* 0x000fca00078ec0ff */
[----:B------:R-:W-:-:S04]  /*5a00*/  IMAD.IADD R40, R26, 0x1, -R25 ;  /* 0x000000011a287824 */ /* 0x000fc800078e0a19 */
[----:B------:R-:W-:Y:S01]  /*5a10*/  IMAD.SHL.U32 R32, R40, 0x2, RZ ;  /* 0x0000000228207824 */ /* 0x000fe200078e00ff */
[----:B---34-:R-:W-:Y:S06]  /*5a20*/  @!P0 BRA `(.L_x_39) ;  /* 0x000000ac008c8947 */ /* 0x018fec0003800000 */
.L_x_332:
[----:B-----5:R3:W-:Y:S01]  /*5a30*/  STL [R1+0xa8], R2 ;  /* 0x0000a80201007387 */ /* 0x0207e20000100800 */
[----:B------:R-:W-:Y:S01]  /*5a40*/  ULDC UR8, c[0x0][0x284] ;  /* 0x0000a10000087ab9 */ /* 0x000fe20000000800 */
[----:B------:R-:W-:Y:S01]  /*5a50*/  SHF.R.S32.HI R33, RZ, 0x1f, R32 ;  /* 0x0000001fff217819 */ /* 0x000fe20000011420 */
[----:B------:R-:W-:Y:S01]  /*5a60*/  ULDC.64 UR6, c[0x0][0x5d0] ;  /* 0x0001740000067ab9 */ /* 0x000fe20000000a00 */
[----:B---3--:R-:W3:Y:S04]  /*5a70*/  LDL.LU R2, [R1+0x90] ;  /* 0x0000900001027983 */ /* 0x008ee80000300800 */
[----:B------:R4:W-:Y:S04]  /*5a80*/  STL [R1+0xa4], R0 ;  /* 0x0000a40001007387 */ /* 0x0009e80000100800 */
[----:B------:R-:W2:Y:S04]  /*5a90*/  LDL R227, [R1+0x7c] ;  /* 0x00007c0001e37983 */ /* 0x000ea80000100800 */
[----:B----4-:R-:W4:Y:S01]  /*5aa0*/  LDL R0, [R1+0x8c] ;  /* 0x00008c0001007983 */ /* 0x010f220000100800 */
[----:B---3--:R-:W-:-:S03]  /*5ab0*/  IMAD.SHL.U32 R37, R2, 0x100, RZ ;  /* 0x0000010002257824 */ /* 0x008fc600078e00ff */
[----:B------:R3:W5:Y:S01]  /*5ac0*/  LDL.LU R2, [R1+0xa8] ;  /* 0x0000a80001027983 */ /* 0x0007620000300800 */
[----:B----4-:R-:W-:-:S03]  /*5ad0*/  IMAD.SHL.U32 R34, R0, 0x40, RZ ;  /* 0x0000004000227824 */ /* 0x010fc600078e00ff */
[----:B------:R3:W5:Y:S02]  /*5ae0*/  LDL.LU R0, [R1+0xa4] ;  /* 0x0000a40001007983 */ /* 0x0007640000300800 */
[----:B------:R-:W-:Y:S02]  /*5af0*/  ISETP.GE.AND P0, PT, R34, UR8, PT ;  /* 0x0000000822007c0c */ /* 0x000fe4000bf06270 */
[----:B--2---:R-:W-:Y:S02]  /*5b00*/  SHF.R.S32.HI R38, RZ, 0x1f, R227 ;  /* 0x0000001fff267819 */ /* 0x004fe400000114e3 */
[----:B------:R-:W-:Y:S01]  /*5b10*/  ISETP.GE.OR P0, PT, R37, R35, P0 ;  /* 0x000000232500720c */ /* 0x000fe20000706670 */
[----:B0-----:R-:W-:-:S04]  /*5b20*/  IMAD.WIDE.U32 R24, R227, UR6, R32 ;  /* 0x00000006e3187c25 */ /* 0x001fc8000f8e0020 */
[----:B------:R-:W-:Y:S01]  /*5b30*/  IMAD R26, R38, UR6, RZ ;  /* 0x00000006261a7c24 */ /* 0x000fe2000f8e02ff */
[----:B------:R-:W-:Y:S02]  /*5b40*/  SHF.R.S32.HI R36, RZ, 0x1f, R37 ;  /* 0x0000001fff247819 */ /* 0x000fe40000011425 */
[----:B------:R-:W-:Y:S01]  /*5b50*/  IADD3 R24, P1, R37, R24, RZ ;  /* 0x0000001825187210 */ /* 0x000fe20007f3e0ff */
[----:B------:R-:W-:-:S05]  /*5b60*/  IMAD R27, R227, UR7, R26 ;  /* 0x00000007e31b7c24 */ /* 0x000fca000f8e021a */
[----:B------:R-:W-:Y:S01]  /*5b70*/  IADD3.X R25, R36, R25, R27, P1, !PT ;  /* 0x0000001924197210 */ /* 0x000fe20000ffe41b */
[----:B---3--:R-:W-:Y:S06]  /*5b80*/  @P0 BRA `(.L_x_40) ;  /* 0x0000008c00cc0947 */ /* 0x008fec0003800000 */
[----:B------:R0:W-:Y:S01]  /*5b90*/  STL.64 [R1+0xb0], R4 ;  /* 0x0000b00401007387 */ /* 0x0001e20000100a00 */
[----:B------:R-:W2:Y:S01]  /*5ba0*/  LDC.64 R28, c[0x0][0x5c8] ;  /* 0x00017200ff1c7b82 */ /* 0x000ea20000000a00 */
[----:B------:R-:W-:Y:S02]  /*5bb0*/  ULDC.64 UR6, c[0x0][0x5c0] ;  /* 0x0001700000067ab9 */ /* 0x000fe40000000a00 */
[----:B0-----:R-:W3:Y:S04]  /*5bc0*/  LDL.64 R4, [R1+0x98] ;  /* 0x0000980001047983 */ /* 0x001ee80000100a00 */
[----:B-----5:R0:W-:Y:S04]  /*5bd0*/  STL [R1+0xa8], R2 ;  /* 0x0000a80201007387 */ /* 0x0201e80000100800 */
[----:B0-----:R-:W3:Y:S04]  /*5be0*/  LDL.LU R2, [R1+0x8c] ;  /* 0x00008c0001027983 */ /* 0x001ee80000300800 */
[----:B------:R0:W-:Y:S04]  /*5bf0*/  STL [R1+0xa4], R0 ;  /* 0x0000a40001007387 */ /* 0x0001e80000100800 */
[----:B0-----:R-:W4:Y:S01]  /*5c00*/  LDL R0, [R1+0x94] ;  /* 0x0000940001007983 */ /* 0x001f220000100800 */
[----:B---3--:R-:W-:-:S03]  /*5c10*/  IMAD.WIDE R30, R2, 0x40, R4 ;  /* 0x00000040021e7825 */ /* 0x008fc600078e0204 */
[----:B------:R0:W5:Y:S04]  /*5c20*/  LDL.LU.64 R4, [R1+0xb0] ;  /* 0x0000b00001047983 */ /* 0x0001680000300a00 */
[----:B------:R0:W5:Y:S01]  /*5c30*/  LDL.LU R2, [R1+0xa8] ;  /* 0x0000a80001027983 */ /* 0x0001620000300800 */
[-C--:B--2---:R-:W-:Y:S02]  /*5c40*/  IMAD R26, R31, R28.reuse, RZ ;  /* 0x0000001c1f1a7224 */ /* 0x084fe400078e02ff */
[----:B------:R-:W-:-:S04]  /*5c50*/  IMAD.WIDE.U32 R24, R30, R28, R24 ;  /* 0x0000001c1e187225 */ /* 0x000fc800078e0018 */
[----:B------:R-:W-:Y:S01]  /*5c60*/  IMAD R27, R30, R29, R26 ;  /* 0x0000001d1e1b7224 */ /* 0x000fe200078e021a */
[----:B------:R-:W-:Y:S01]  /*5c70*/  LEA R26, P0, R28, R24, 0x3 ;  /* 0x000000181c1a7211 */ /* 0x000fe200078018ff */
[----:B----4-:R-:W-:Y:S01]  /*5c80*/  IMAD.IADD R39, R0, 0x1, -R34 ;  /* 0x0000000100277824 */ /* 0x010fe200078e0a22 */
[----:B------:R-:W-:Y:S01]  /*5c90*/  IADD3 R24, P1, R24, UR6, RZ ;  /* 0x0000000618187c10 */ /* 0x000fe2000ff3e0ff */
[----:B------:R0:W5:Y:S01]  /*5ca0*/  LDL.LU R0, [R1+0xa4] ;  /* 0x0000a40001007983 */ /* 0x0001620000300800 */
[----:B------:R-:W-:Y:S01]  /*5cb0*/  IMAD.IADD R27, R25, 0x1, R27 ;  /* 0x00000001191b7824 */ /* 0x000fe200078e021b */
[----:B------:R-:W-:-:S04]  /*5cc0*/  IADD3 R26, P3, R26, UR6, RZ ;  /* 0x000000061a1a7c10 */ /* 0x000fc8000ff7e0ff */
[----:B------:R-:W-:Y:S01]  /*5cd0*/  LEA.HI.X R29, R28, R27, R29, 0x3, P0 ;  /* 0x0000001b1c1d7211 */ /* 0x000fe200000f1c1d */
[----:B------:R-:W-:Y:S01]  /*5ce0*/  IMAD R28, R40, -0x2, R35 ;  /* 0xfffffffe281c7824 */ /* 0x000fe200078e0223 */
[----:B------:R-:W-:Y:S01]  /*5cf0*/  FSETP.NEU.AND P0, PT, RZ, UR25, PT ;  /* 0x00000019ff007c0b */ /* 0x000fe2000bf0d000 */
[----:B------:R-:W-:Y:S01]  /*5d00*/  BSSY B0, `(.L_x_40) ;  /* 0x00008db000007945 */ /* 0x000fe20003800000 */
[----:B------:R-:W-:Y:S02]  /*5d10*/  IADD3.X R25, R27, UR7, RZ, P1, !PT ;  /* 0x000000071b197c10 */ /* 0x000fe40008ffe4ff */
[----:B------:R-:W-:Y:S01]  /*5d20*/  IADD3.X R27, R29, UR7, RZ, P3, !PT ;  /* 0x000000071d1b7c10 */ /* 0x000fe20009ffe4ff */
[----:B------:R-:W-:-:S08]  /*5d30*/  IMAD.IADD R34, R28, 0x1, -R37 ;  /* 0x000000011c227824 */ /* 0x000fd000078e0a25 */
[----:B0-----:R-:W-:Y:S05]  /*5d40*/  @!P0 BRA `(.L_x_41) ;  /* 0x0000006800d88947 */ /* 0x001fea0003800000 */
[----:B------:R-:W-:Y:S01]  /*5d50*/  ULDC.64 UR6, c[0x0][0x5b8] ;  /* 0x00016e0000067ab9 */ /* 0x000fe20000000a00 */
[----:B------:R-:W-:Y:S01]  /*5d60*/  ULDC.64 UR8, c[0x0][0x5a8] ;  /* 0x00016a0000087ab9 */ /* 0x000fe20000000a00 */
[----:B------:R-:W-:Y:S01]  /*5d70*/  IMAD.WIDE.U32 R32, R227, UR6, R32 ;  /* 0x00000006e3207c25 */ /* 0x000fe2000f8e0020 */
[----:B------:R-:W-:Y:S03]  /*5d80*/  BSSY B1, `(.L_x_42) ;  /* 0x0000010000017945 */ /* 0x000fe60003800000 */
[----:B------:R-:W-:Y:S01]  /*5d90*/  IMAD R28, R38, UR6, RZ ;  /* 0x00000006261c7c24 */ /* 0x000fe2000f8e02ff */
[----:B------:R-:W-:-:S03]  /*5da0*/  IADD3 R32, P0, R37, R32, RZ ;  /* 0x0000002025207210 */ /* 0x000fc60007f1e0ff */
[----:B------:R-:W-:Y:S01]  /*5db0*/  IMAD R29, R227, UR7, R28 ;  /* 0x00000007e31d7c24 */ /* 0x000fe2000f8e021c */
[----:B------:R-:W-:Y:S02]  /*5dc0*/  ULDC.64 UR6, c[0x0][0x5b0] ;  /* 0x00016c0000067ab9 */ /* 0x000fe40000000a00 */
[----:B------:R-:W-:Y:S02]  /*5dd0*/  IMAD R35, R31, UR6, RZ ;  /* 0x000000061f237c24 */ /* 0x000fe4000f8e02ff */
[----:B------:R-:W-:Y:S02]  /*5de0*/  IADD3.X R33, R36, R33, R29, P0, !PT ;  /* 0x0000002124217210 */ /* 0x000fe400007fe41d */
[----:B------:R-:W-:Y:S01]  /*5df0*/  ISETP.GE.AND P0, PT, R39, 0x1, PT ;  /* 0x000000012700780c */ /* 0x000fe20003f06270 */
[C---:B------:R-:W-:Y:S02]  /*5e00*/  IMAD R35, R30.reuse, UR7, R35 ;  /* 0x000000071e237c24 */ /* 0x040fe4000f8e0223 */
[----:B------:R-:W-:Y:S01]  /*5e10*/  IMAD.WIDE.U32 R28, R30, UR6, R32 ;  /* 0x000000061e1c7c25 */ /* 0x000fe2000f8e0020 */
[----:B------:R-:W-:-:S02]  /*5e20*/  ISETP.LT.OR P4, PT, R34, 0x1, !P0 ;  /* 0x000000012200780c */ /* 0x000fc40004781670 */
[----:B------:R-:W-:-:S04]  /*5e30*/  IADD3 R28, P1, R28, UR8, RZ ;  /* 0x000000081c1c7c10 */ /* 0x000fc8000ff3e0ff */
[--C-:B------:R-:W-:Y:S02]  /*5e40*/  IADD3.X R29, R29, UR9, R35.reuse, P1, !PT ;  /* 0x000000091d1d7c10 */ /* 0x100fe40008ffe423 */
[----:B------:R-:W-:-:S05]  /*5e50*/  PRMT R35, RZ, 0x7610, R35 ;  /* 0x00007610ff237816 */ /* 0x000fca0000000023 */
[----:B------:R-:W-:Y:S05]  /*5e60*/  @P4 BRA `(.L_x_43) ;  /* 0x0000000000044947 */ /* 0x000fea0003800000 */
[----:B------:R0:W5:Y:S02]  /*5e70*/  LDG.E.U8 R35, desc[UR22][R28.64] ;  /* 0x000000161c237981 */ /* 0x000164000c1e1100 */
.L_x_43:
[----:B------:R-:W-:Y:S05]  /*5e80*/  BSYNC B1 ;  /* 0x0000000000017941 */ /* 0x000fea0003800000 */
.L_x_42:
[----:B-----5:R-:W-:Y:S01]  /*5e90*/  LOP3.LUT R35, R35, 0xff, RZ, 0xc0, !PT ;  /* 0x000000ff23237812 */ /* 0x020fe200078ec0ff */
[----:B------:R-:W-:Y:S01]  /*5ea0*/  BSSY B1, `(.L_x_44) ;  /* 0x000000b000017945 */ /* 0x000fe20003800000 */
[----:B------:R-:W-:Y:S02]  /*5eb0*/  ISETP.LT.OR P3, PT, R34, 0x2, !P0 ;  /* 0x000000022200780c */ /* 0x000fe40004761670 */
[----:B------:R-:W-:-:S05]  /*5ec0*/  F2FP.F16.E4M3.UNPACK_B R35, R35 ;  /* 0x00000023ff23723e */ /* 0x000fca00020006ff */
[----:B------:R-:W-:-:S05]  /*5ed0*/  HADD2.F32 R35, -RZ, R35.H0_H0 ;  /* 0x20000023ff237230 */ /* 0x000fca0000004100 */
[----:B------:R-:W-:-:S04]  /*5ee0*/  FMUL R35, R35, UR25 ;  /* 0x0000001923237c20 */ /* 0x000fc80008400000 */
[----:B------:R-:W-:-:S05]  /*5ef0*/  FFMA R35, R226, UR24, R35 ;  /* 0x00000018e2237c23 */ /* 0x000fca0008000023 */
[----:B------:R-:W-:Y:S02]  /*5f00*/  F2FP.SATFINITE.E4M3.F32.PACK_AB_MERGE_C R37, RZ, R35, RZ ;  /* 0x00000023ff25723e */ /* 0x000fe400048070ff */
[----:B------:R-:W-:-:S03]  /*5f10*/  PRMT R35, RZ, 0x7610, R35 ;  /* 0x00007610ff237816 */ /* 0x000fc60000000023 */
[----:B------:R2:W-:Y:S01]  /*5f20*/  @!P4 STG.E.U8 desc[UR22][R24.64], R37 ;  /* 0x000000251800c986 */ /* 0x0005e2000c101116 */
[----:B------:R-:W-:Y:S05]  /*5f30*/  @P3 BRA `(.L_x_45) ;  /* 0x0000000000043947 */ /* 0x000fea0003800000 */
[----:B------:R3:W5:Y:S02]  /*5f40*/  LDG.E.U8 R35, desc[UR22][R28.64+0x1] ;  /* 0x000001161c237981 */ /* 0x000764000c1e1100 */
.L_x_45:
[----:B------:R-:W-:Y:S05]  /*5f50*/  BSYNC B1 ;  /* 0x0000000000017941 */ /* 0x000fea0003800000 */
.L_x_44:
[----:B-----5:R-:W-:Y:S01]  /*5f60*/  LOP3.LUT R35, R35, 0xff, RZ, 0xc0, !PT ;  /* 0x000000ff23237812 */ /* 0x020fe200078ec0ff */
[----:B------:R-:W-:Y:S01]  /*5f70*/  BSSY B1, `(.L_x_46) ;  /* 0x0000013000017945 */ /* 0x000fe20003800000 */
[----:B--2---:R-:W-:Y:S02]  /*5f80*/  IADD3 R37, P1, R30, 0x8, RZ ;  /* 0x000000081e257810 */ /* 0x004fe40007f3e0ff */
[----:B------:R-:W-:-:S03]  /*5f90*/  F2FP.F16.E4M3.UNPACK_B R35, R35 ;  /* 0x00000023ff23723e */ /* 0x000fc600020006ff */
[----:B------:R-:W-:Y:S01]  /*5fa0*/  IMAD.X R31, RZ, RZ, R31, P1 ;  /* 0x000000ffff1f7224 */ /* 0x000fe200008e061f */
[----:B------:R-:W-:Y:S01]  /*5fb0*/  ISETP.GE.AND P1, PT, R39, 0x9, PT ;  /* 0x000000092700780c */ /* 0x000fe20003f26270 */
[----:B------:R-:W-:Y:S02]  /*5fc0*/  HADD2.F32 R35, -RZ, R35.H0_H0 ;  /* 0x20000023ff237230 */ /* 0x000fe40000004100 */
[----:B------:R-:W-:Y:S01]  /*5fd0*/  IMAD R36, R31, UR6, RZ ;  /* 0x000000061f247c24 */ /* 0x000fe2000f8e02ff */
[----:B------:R-:W-:Y:S01]  /*5fe0*/  ISETP.LT.OR P5, PT, R34, 0x1, !P1 ;  /* 0x000000012200780c */ /* 0x000fe20004fa1670 */
[----:B------:R-:W-:-:S04]  /*5ff0*/  IMAD.WIDE.U32 R32, R37, UR6, R32 ;  /* 0x0000000625207c25 */ /* 0x000fc8000f8e0020 */
[----:B------:R-:W-:Y:S01]  /*6000*/  FMUL R30, R35, UR25 ;  /* 0x00000019231e7c20 */ /* 0x000fe20008400000 */
[----:B------:R-:W-:-:S03]  /*6010*/  IMAD R37, R37, UR7, R36 ;  /* 0x0000000725257c24 */ /* 0x000fc6000f8e0224 */
[----:B------:R-:W-:Y:S01]  /*6020*/  FFMA R225, R225, UR24, R30 ;  /* 0x00000018e1e17c23 */ /* 0x000fe2000800001e */
[----:B------:R-:W-:Y:S02]  /*6030*/  IADD3 R30, P4, R32, UR8, RZ ;  /* 0x00000008201e7c10 */ /* 0x000fe4000ff9e0ff */
[----:B------:R-:W-:Y:S02]  /*6040*/  PRMT R32, RZ, 0x7610, R32 ;  /* 0x00007610ff207816 */ /* 0x000fe40000000020 */
[----:B------:R-:W-:Y:S02]  /*6050*/  F2FP.SATFINITE.E4M3.F32.PACK_AB_MERGE_C R225, RZ, R225, RZ ;  /* 0x000000e1ffe1723e */ /* 0x000fe400048070ff */
[----:B------:R-:W-:-:S03]  /*6060*/  IADD3.X R31, R33, UR9, R37, P4, !PT ;  /* 0x00000009211f7c10 */ /* 0x000fc6000a7fe425 */
[----:B------:R2:W-:Y:S01]  /*6070*/  @!P3 STG.E.U8 desc[UR22][R24.64+0x1], R225 ;  /* 0x000001e11800b986 */ /* 0x0005e2000c101116 */
[----:B------:R-:W-:Y:S05]  /*6080*/  @P5 BRA `(.L_x_47) ;  /* 0x0000000000045947 */ /* 0x000fea0003800000 */
[----:B------:R4:W5:Y:S02]  /*6090*/  LDG.E.U8 R32, desc[UR22][R30.64] ;  /* 0x000000161e207981 */ /* 0x000964000c1e1100 */
.L_x_47:
[----:B------:R-:W-:Y:S05]  /*60a0*/  BSYNC B1 ;  /* 0x0000000000017941 */ /* 0x000fea0003800000 */
.L_x_46:
[----:B-----5:R-:W-:Y:S01]  /*60b0*/  LOP3.LUT R32, R32, 0xff, RZ, 0xc0, !PT ;  /* 0x000000ff20207812 */ /* 0x020fe200078ec0ff */
[----:B------:R-:W-:Y:S01]  /*60c0*/  BSSY B1, `(.L_x_48) ;  /* 0x000000b000017945 */ /* 0x000fe20003800000 */
[----:B------:R-:W-:Y:S02]  /*60d0*/  ISETP.LT.OR P3, PT, R34, 0x2, !P1 ;  /* 0x000000022200780c */ /* 0x000fe40004f61670 */
[----:B------:R-:W-:-:S05]  /*60e0*/  F2FP.F16.E4M3.UNPACK_B R32, R32 ;  /* 0x00000020ff20723e */ /* 0x000fca00020006ff */
[----:B------:R-:W-:-:S05]  /*60f0*/  HADD2.F32 R32, -RZ, R32.H0_H0 ;  /* 0x20000020ff207230 */ /* 0x000fca0000004100 */
[----:B------:R-:W-:Y:S01]  /*6100*/  FMUL R33, R32, UR25 ;  /* 0x0000001920217c20 */ /* 0x000fe20008400000 */
[----:B------:R-:W-:-:S03]  /*6110*/  PRMT R32, RZ, 0x7610, R32 ;  /* 0x00007610ff207816 */ /* 0x000fc60000000020 */
[----:B------:R-:W-:-:S05]  /*6120*/  FFMA R33, R224, UR24, R33 ;  /* 0x00000018e0217c23 */ /* 0x000fca0008000021 */
[----:B------:R-:W-:-:S05]  /*6130*/  F2FP.SATFINITE.E4M3.F32.PACK_AB_MERGE_C R33, RZ, R33, RZ ;  /* 0x00000021ff21723e */ /* 0x000fca00048070ff */
[----:B------:R0:W-:Y:S01]  /*6140*/  @!P5 STG.E.U8 desc[UR22][R26.64], R33 ;  /* 0x000000211a00d986 */ /* 0x0001e2000c101116 */
[----:B------:R-:W-:Y:S05]  /*6150*/  @P3 BRA `(.L_x_49) ;  /* 0x0000000000043947 */ /* 0x000fea0003800000 */
[----:B------:R0:W5:Y:S02]  /*6160*/  LDG.E.U8 R32, desc[UR22][R30.64+0x1] ;  /* 0x000001161e207981 */ /* 0x000164000c1e1100 */
.L_x_49:
[----:B------:R-:W-:Y:S05]  /*6170*/  BSYNC B1 ;  /* 0x0000000000017941 */ /* 0x000fea0003800000 */
.L_x_48:
[----:B-----5:R-:W-:Y:S01]  /*6180*/  LOP3.LUT R32, R32, 0xff, RZ, 0xc0, !PT ;  /* 0x000000ff20207812 */ /* 0x020fe200078ec0ff */
[----:B------:R-:W-:Y:S01]  /*6190*/  BSSY B1, `(.L_x_50) ;  /* 0x000000b000017945 */ /* 0x000fe20003800000 */
[----:B------:R-:W-:Y:S02]  /*61a0*/  ISETP.LT.OR P4, PT, R34, 0x9, !P0 ;  /* 0x000000092200780c */ /* 0x000fe40004781670 */
[----:B------:R-:W-:-:S05]  /*61b0*/  F2FP.F16.E4M3.UNPACK_B R32, R32 ;  /* 0x00000020ff20723e */ /* 0x000fca00020006ff */
[----:B------:R-:W-:-:S05]  /*61c0*/  HADD2.F32 R32, -RZ, R32.H0_H0 ;  /* 0x20000020ff207230 */ /* 0x000fca0000004100 */
[----:B------:R-:W-:-:S04]  /*61d0*/  FMUL R32, R32, UR25 ;  /* 0x0000001920207c20 */ /* 0x000fc80008400000 */
[----:B------:R-:W-:-:S05]  /*61e0*/  FFMA R32, R223, UR24, R32 ;  /* 0x00000018df207c23 */ /* 0x000fca0008000020 */
[----:B0-----:R-:W-:Y:S02]  /*61f0*/  F2FP.SATFINITE.E4M3.F32.PACK_AB_MERGE_C R33, RZ, R32, RZ ;  /* 0x00000020ff21723e */ /* 0x001fe400048070ff */
[----:B------:R-:W-:-:S03]  /*6200*/  PRMT R32, RZ, 0x7610, R32 ;  /* 0x00007610ff207816 */ /* 0x000fc60000000020 */
[----:B------:R0:W-:Y:S01]  /*6210*/  @!P3 STG.E.U8 desc[UR22][R26.64+0x1], R33 ;  /* 0x000001211a00b986 */ /* 0x0001e2000c101116 */
[----:B------:R-:W-:Y:S05]  /*6220*/  @P4 BRA `(.L_x_51) ;  /* 0x0000000000044947 */ /* 0x000fea0003800000 */
[----:B------:R0:W5:Y:S02]  /*6230*/  LDG.E.U8 R32, desc[UR22][R28.64+0x8] ;  /* 0x000008161c207981 */ /* 0x000164000c1e1100 */
.L_x_51:
[----:B------:R-:W-:Y:S05]  /*6240*/  BSYNC B1 ;  /* 0x0000000000017941 */ /* 0x000fea0003800000 */
.L_x_50:
[----:B-----5:R-:W-:Y:S01]  /*6250*/  LOP3.LUT R32, R32, 0xff, RZ, 0xc0, !PT ;  /* 0x000000ff20207812 */ /* 0x020fe200078ec0ff */
[----:B------:R-:W-:Y:S01]  /*6260*/  BSSY B1, `(.L_x_52) ;  /* 0x000000b000017945 */ /* 0x000fe20003800000 */
[----:B------:R-:W-:Y:S02]  /*6270*/  ISETP.LT.OR P3, PT, R34, 0xa, !P0 ;  /* 0x0000000a2200780c */ /* 0x000fe40004761670 */
[----:B------:R-:W-:-:S05]  /*6280*/  F2FP.F16.E4M3.UNPACK_B R32, R32 ;  /* 0x00000020ff20723e */ /* 0x000fca00020006ff */
[----:B------:R-:W-:-:S05]  /*6290*/  HADD2.F32 R32, -RZ, R32.H0_H0 ;  /* 0x20000020ff207230 */ /* 0x000fca0000004100 */
[----:B0-----:R-:W-:Y:S01]  /*62a0*/  FMUL R33, R32, UR25 ;  /* 0x0000001920217c20 */ /* 0x001fe20008400000 */
[----:B------:R-:W-:-:S03]  /*62b0*/  PRMT R32, RZ, 0x7610, R32 ;  /* 0x00007610ff207816 */ /* 0x000fc60000000020 */
[----:B------:R-:W-:-:S05]  /*62c0*/  FFMA R33, R222, UR24, R33 ;  /* 0x00000018de217c23 */ /* 0x000fca0008000021 */
[----:B------:R-:W-:-:S05]  /*62d0*/  F2FP.SATFINITE.E4M3.F32.PACK_AB_MERGE_C R33, RZ, R33, RZ ;  /* 0x00000021ff21723e */ /* 0x000fca00048070ff */
[----:B------:R0:W-:Y:S01]  /*62e0*/  @!P4 STG.E.U8 desc[UR22][R24.64+0x8], R33 ;  /* 0x000008211800c986 */ /* 0x0001e2000c101116 */
[----:B------:R-:W-:Y:S05]  /*62f0*/  @P3 BRA `(.L_x_53) ;  /* 0x0000000000043947 */ /* 0x000fea0003800000 */
[----:B------:R0:W5:Y:S02]  /*6300*/  LDG.E.U8 R32, desc[UR22][R28.64+0x9] ;  /* 0x000009161c207981 */ /* 0x000164000c1e1100 */
.L_x_53:
[----:B------:R-:W-:Y:S05]  /*6310*/  BSYNC B1 ;  /* 0x0000000000017941 */ /* 0x000fea0003800000 */
.L_x_52:
        /* <DEDUP_REMOVED lines=12> */
.L_x_55:
[----:B------:R-:W-:Y:S05]  /*63e0*/  BSYNC B1 ;  /* 0x0000000000017941 */ /* 0x000fea0003800000 */
.L_x_54:
        /* <DEDUP_REMOVED lines=12> */
.L_x_57:
[----:B------:R-:W-:Y:S05]  /*64b0*/  BSYNC B1 ;  /* 0x0000000000017941 */ /* 0x000fea0003800000 */
.L_x_56:
        /* <DEDUP_REMOVED lines=12> */
.L_x_59:
[----:B------:R-:W-:Y:S05]  /*6580*/  BSYNC B1 ;  /* 0x0000000000017941 */ /* 0x000fea0003800000 */
.L_x_58:
        /* <DEDUP_REMOVED lines=12> */
.L_x_61:
[----:B------:R-:W-:Y:S05]  /*6650*/  BSYNC B1 ;  /* 0x0000000000017941 */ /* 0x000fea0003800000 */
.L_x_60:
        /* <DEDUP_REMOVED lines=12> */
.L_x_63:
[----:B------:R-:W-:Y:S05]  /*6720*/  BSYNC B1 ;  /* 0x0000000000017941 */ /* 0x000fea0003800000 */
.L_x_62:
        /* <DEDUP_REMOVED lines=12> */
.L_x_65:
[----:B------:R-:W-:Y:S05]  /*67f0*/  BSYNC B1 ;  /* 0x0000000000017941 */ /* 0x000fea0003800000 */
.L_x_64:
        /* <DEDUP_REMOVED lines=12> */
.L_x_67:
[----:B------:R-:W-:Y:S05]  /*68c0*/  BSYNC B1 ;  /* 0x0000000000017941 */ /* 0x000fea0003800000 */
.L_x_66:
        /* <DEDUP_REMOVED lines=12> */
.L_x_69:
[----:B------:R-:W-:Y:S05]  /*6990*/  BSYNC B1 ;  /* 0x0000000000017941 */ /* 0x000fea0003800000 */
.L_x_68:
        /* <DEDUP_REMOVED lines=12> */
.L_x_71:
[----:B------:R-:W-:Y:S05]  /*6a60*/  BSYNC B1 ;  /* 0x0000000000017941 */ /* 0x000fea0003800000 */
.L_x_70:
        /* <DEDUP_REMOVED lines=12> */
.L_x_73:
[----:B------:R-:W-:Y:S05]  /*6b30*/  BSYNC B1 ;  /* 0x0000000000017941 */ /* 0x000fea0003800000 */
.L_x_72:
        /* <DEDUP_REMOVED lines=12> */
.L_x_75:
[----:B------:R-:W-:Y:S05]  /*6c00*/  BSYNC B1 ;  /* 0x0000000000017941 */ /* 0x000fea0003800000 */
.L_x_74:
        /* <DEDUP_REMOVED lines=12> */
.L_x_77:
[----:B------:R-:W-:Y:S05]  /*6cd0*/  BSYNC B1 ;  /* 0x0000000000017941 */ /* 0x000fea0003800000 */
.L_x_76:
        /* <DEDUP_REMOVED lines=12> */
.L_x_79:
[----:B------:R-:W-:Y:S05]  /*6da0*/  BSYNC B1 ;  /* 0x0000000000017941 */ /* 0x000fea0003800000 */
.L_x_78:
        /* <DEDUP_REMOVED lines=12> */
.L_x_81:
[----:B------:R-:W-:Y:S05]  /*6e70*/  BSYNC B1 ;  /* 0x0000000000017941 */ /* 0x000fea0003800000 */
.L_x_80:
        /* <DEDUP_REMOVED lines=12> */
.L_x_83:
[----:B------:R-:W-:Y:S05]  /*6f40*/  BSYNC B1 ;  /* 0x0000000000017941 */ /* 0x000fea0003800000 */
.L_x_82:
        /* <DEDUP_REMOVED lines=12> */
.L_x_85:
[----:B------:R-:W-:Y:S05]  /*7010*/  BSYNC B1 ;  /* 0x0000000000017941 */ /* 0x000fea0003800000 */
.L_x_84:
        /* <DEDUP_REMOVED lines=12> */
.L_x_87:
[----:B------:R-:W-:Y:S05]  /*70e0*/  BSYNC B1 ;  /* 0x0000000000017941 */ /* 0x000fea0003800000 */
.L_x_86:
        /* <DEDUP_REMOVED lines=12> */
.L_x_89:
[----:B------:R-:W-:Y:S05]  /*71b0*/  BSYNC B1 ;  /* 0x0000000000017941 */ /* 0x000fea0003800000 */
.L_x_88:
        /* <DEDUP_REMOVED lines=12> */
.L_x_91:
[----:B------:R-:W-:Y:S05]  /*7280*/  BSYNC B1 ;  /* 0x0000000000017941 */ /* 0x000fea0003800000 */
.L_x_90:
        /* <DEDUP_REMOVED lines=12> */
.L_x_93:
[----:B------:R-:W-:Y:S05]  /*7350*/  BSYNC B1 ;  /* 0x0000000000017941 */ /* 0x000fea0003800000 */
.L_x_92:
        /* <DEDUP_REMOVED lines=12> */
.L_x_95:
[----:B------:R-:W-:Y:S05]  /*7420*/  BSYNC B1 ;  /* 0x0000000000017941 */ /* 0x000fea0003800000 */
.L_x_94:
        /* <DEDUP_REMOVED lines=12> */
.L_x_97:
[----:B------:R-:W-:Y:S05]  /*74f0*/  BSYNC B1 ;  /* 0x0000000000017941 */ /* 0x000fea0003800000 */
.L_x_96:
        /* <DEDUP_REMOVED lines=12> */
.L_x_99:
[----:B------:R-:W-:Y:S05]  /*75c0*/  BSYNC B1 ;  /* 0x0000000000017941 */ /* 0x000fea0003800000 */
.L_x_98:
        /* <DEDUP_REMOVED lines=12> */
.L_x_101:
[----:B------:R-:W-:Y:S05]  /*7690*/  BSYNC B1 ;  /* 0x0000000000017941 */ /* 0x000fea0003800000 */
.L_x_100:
        /* <DEDUP_REMOVED lines=12> */
.L_x_103:
[----:B------:R-:W-:Y:S05]  /*7760*/  BSYNC B1 ;  /* 0x0000000000017941 */ /* 0x000fea0003800000 */
.L_x_102:
        /* <DEDUP_REMOVED lines=12> */
.L_x_105:
[----:B------:R-:W-:Y:S05]  /*7830*/  BSYNC B1 ;  /* 0x0000000000017941 */ /* 0x000fea0003800000 */
.L_x_104:
        /* <DEDUP_REMOVED lines=12> */
.L_x_107:
[----:B------:R-:W-:Y:S05]  /*7900*/  BSYNC B1 ;  /* 0x0000000000017941 */ /* 0x000fea0003800000 */
.L_x_106:
        /* <DEDUP_REMOVED lines=12> */
.L_x_109:
[----:B------:R-:W-:Y:S05]  /*79d0*/  BSYNC B1 ;  /* 0x0000000000017941 */ /* 0x000fea0003800000 */
.L_x_108:
        /* <DEDUP_REMOVED lines=12> */
.L_x_111:
[----:B------:R-:W-:Y:S05]  /*7aa0*/  BSYNC B1 ;  /* 0x0000000000017941 */ /* 0x000fea0003800000 */
.L_x_110:
        /* <DEDUP_REMOVED lines=12> */
.L_x_113:
[----:B------:R-:W-:Y:S05]  /*7b70*/  BSYNC B1 ;  /* 0x0000000000017941 */ /* 0x000fea0003800000 */
.L_x_112:
        /* <DEDUP_REMOVED lines=12> */
.L_x_115:
[----:B------:R-:W-:Y:S05]  /*7c40*/  BSYNC B1 ;  /* 0x0000000000017941 */ /* 0x000fea0003800000 */
.L_x_114:
        /* <DEDUP_REMOVED lines=12> */
.L_x_117:
[----:B------:R-:W-:Y:S05]  /*7d10*/  BSYNC B1 ;  /* 0x0000000000017941 */ /* 0x000fea0003800000 */
.L_x_116:
        /* <DEDUP_REMOVED lines=12> */
.L_x_119:
[----:B------:R-:W-:Y:S05]  /*7de0*/  BSYNC B1 ;  /* 0x0000000000017941 */ /* 0x000fea0003800000 */
.L_x_118:
        /* <DEDUP_REMOVED lines=12> */
.L_x_121:
[----:B------:R-:W-:Y:S05]  /*7eb0*/  BSYNC B1 ;  /* 0x0000000000017941 */ /* 0x000fea0003800000 */
.L_x_120:
        /* <DEDUP_REMOVED lines=12> */
.L_x_123:
[----:B------:R-:W-:Y:S05]  /*7f80*/  BSYNC B1 ;  /* 0x0000000000017941 */ /* 0x000fea0003800000 */
.L_x_122:
        /* <DEDUP_REMOVED lines=12> */
.L_x_125:
[----:B------:R-:W-:Y:S05]  /*8050*/  BSYNC B1 ;  /* 0x0000000000017941 */ /* 0x000fea0003800000 */
.L_x_124:
        /* <DEDUP_REMOVED lines=12> */
.L_x_127:
[----:B------:R-:W-:Y:S05]  /*8120*/  BSYNC B1 ;  /* 0x0000000000017941 */ /* 0x000fea0003800000 */
.L_x_126:
        /* <DEDUP_REMOVED lines=12> */
.L_x_129:
[----:B------:R-:W-:Y:S05]  /*81f0*/  BSYNC B1 ;  /* 0x0000000000017941 */ /* 0x000fea0003800000 */
.L_x_128:
        /* <DEDUP_REMOVED lines=12> */
.L_x_131:
[----:B------:R-:W-:Y:S05]  /*82c0*/  BSYNC B1 ;  /* 0x0000000000017941 */ /* 0x000fea0003800000 */
.L_x_130:
        /* <DEDUP_REMOVED lines=12> */
.L_x_133:
[----:B------:R-:W-:Y:S05]  /*8390*/  BSYNC B1 ;  /* 0x0000000000017941 */ /* 0x000fea0003800000 */
.L_x_132:
        /* <DEDUP_REMOVED lines=12> */
.L_x_135:
[----:B------:R-:W-:Y:S05]  /*8460*/  BSYNC B1 ;  /* 0x0000000000017941 */ /* 0x000fea0003800000 */
.L_x_134:
        /* <DEDUP_REMOVED lines=12> */
.L_x_137:
[----:B------:R-:W-:Y:S05]  /*8530*/  BSYNC B1 ;  /* 0x0000000000017941 */ /* 0x000fea0003800000 */
.L_x_136:
        /* <DEDUP_REMOVED lines=12> */
.L_x_139:
[----:B------:R-:W-:Y:S05]  /*8600*/  BSYNC B1 ;  /* 0x0000000000017941 */ /* 0x000fea0003800000 */
.L_x_138:
        /* <DEDUP_REMOVED lines=12> */
.L_x_141:
[----:B------:R-:W-:Y:S05]  /*86d0*/  BSYNC B1 ;  /* 0x0000000000017941 */ /* 0x000fea0003800000 */
.L_x_140:
        /* <DEDUP_REMOVED lines=12> */
.L_x_143:
[----:B------:R-:W-:Y:S05]  /*87a0*/  BSYNC B1 ;  /* 0x0000000000017941 */ /* 0x000fea0003800000 */
.L_x_142:
        /* <DEDUP_REMOVED lines=12> */
.L_x_145:
[----:B------:R-:W-:Y:S05]  /*8870*/  BSYNC B1 ;  /* 0x0000000000017941 */ /* 0x000fea0003800000 */
.L_x_144:
        /* <DEDUP_REMOVED lines=12> */
.L_x_147:
[----:B------:R-:W-:Y:S05]  /*8940*/  BSYNC B1 ;  /* 0x0000000000017941 */ /* 0x000fea0003800000 */
.L_x_146:
        /* <DEDUP_REMOVED lines=12> */
.L_x_149:
[----:B------:R-:W-:Y:S05]  /*8a10*/  BSYNC B1 ;  /* 0x0000000000017941 */ /* 0x000fea0003800000 */
.L_x_148:
        /* <DEDUP_REMOVED lines=12> */
.L_x_151:
[----:B------:R-:W-:Y:S05]  /*8ae0*/  BSYNC B1 ;  /* 0x0000000000017941 */ /* 0x000fea0003800000 */
.L_x_150:
        /* <DEDUP_REMOVED lines=12> */
.L_x_153:
[----:B------:R-:W-:Y:S05]  /*8bb0*/  BSYNC B1 ;  /* 0x0000000000017941 */ /* 0x000fea0003800000 */
.L_x_152:
        /* <DEDUP_REMOVED lines=12> */
.L_x_155:
[----:B------:R-:W-:Y:S05]  /*8c80*/  BSYNC B1 ;  /* 0x0000000000017941 */ /* 0x000fea0003800000 */
.L_x_154:
        /* <DEDUP_REMOVED lines=12> */
.L_x_157:
[----:B------:R-:W-:Y:S05]  /*8d50*/  BSYNC B1 ;  /* 0x0000000000017941 */ /* 0x000fea0003800000 */
.L_x_156:
        /* <DEDUP_REMOVED lines=12> */
.L_x_159:
[----:B------:R-:W-:Y:S05]  /*8e20*/  BSYNC B1 ;  /* 0x0000000000017941 */ /* 0x000fea0003800000 */
.L_x_158:
        /* <DEDUP_REMOVED lines=12> */
.L_x_161:
[----:B------:R-:W-:Y:S05]  /*8ef0*/  BSYNC B1 ;  /* 0x0000000000017941 */ /* 0x000fea0003800000 */
.L_x_160:
        /* <DEDUP_REMOVED lines=12> */
.L_x_163:
[----:B------:R-:W-:Y:S05]  /*8fc0*/  BSYNC B1 ;  /* 0x0000000000017941 */ /* 0x000fea0003800000 */
.L_x_162:
        /* <DEDUP_REMOVED lines=12> */
.L_x_165:
[----:B------:R-:W-:Y:S05]  /*9090*/  BSYNC B1 ;  /* 0x0000000000017941 */ /* 0x000fea0003800000 */
.L_x_164:
        /* <DEDUP_REMOVED lines=12> */
.L_x_167:
[----:B------:R-:W-:Y:S05]  /*9160*/  BSYNC B1 ;  /* 0x0000000000017941 */ /* 0x000fea0003800000 */
.L_x_166:
        /* <DEDUP_REMOVED lines=12> */
.L_x_169:
[----:B------:R-:W-:Y:S05]  /*9230*/  BSYNC B1 ;  /* 0x0000000000017941 */ /* 0x000fea0003800000 */
.L_x_168:
        /* <DEDUP_REMOVED lines=12> */
.L_x_171:
[----:B------:R-:W-:Y:S05]  /*9300*/  BSYNC B1 ;  /* 0x0000000000017941 */ /* 0x000fea0003800000 */
.L_x_170:
        /* <DEDUP_REMOVED lines=12> */
.L_x_173:
[----:B------:R-:W-:Y:S05]  /*93d0*/  BSYNC B1 ;  /* 0x0000000000017941 */ /* 0x000fea0003800000 */
.L_x_172:
        /* <DEDUP_REMOVED lines=12> */
.L_x_175:
[----:B------:R-:W-:Y:S05]  /*94a0*/  BSYNC B1 ;  /* 0x0000000000017941 */ /* 0x000fea0003800000 */
.L_x_174:
        /* <DEDUP_REMOVED lines=12> */
.L_x_177:
[----:B------:R-:W-:Y:S05]  /*9570*/  BSYNC B1 ;  /* 0x0000000000017941 */ /* 0x000fea0003800000 */
.L_x_176:
        /* <DEDUP_REMOVED lines=12> */
.L_x_179:
[----:B------:R-:W-:Y:S05]  /*9640*/  BSYNC B1 ;  /* 0x0000000000017941 */ /* 0x000fea0003800000 */
.L_x_178:
        /* <DEDUP_REMOVED lines=12> */
.L_x_181:
[----:B------:R-:W-:Y:S05]  /*9710*/  BSYNC B1 ;  /* 0x0000000000017941 */ /* 0x000fea0003800000 */
.L_x_180:
        /* <DEDUP_REMOVED lines=12> */
.L_x_183:
[----:B------:R-:W-:Y:S05]  /*97e0*/  BSYNC B1 ;  /* 0x0000000000017941 */ /* 0x000fea0003800000 */
.L_x_182:
        /* <DEDUP_REMOVED lines=12> */
.L_x_185:
[----:B------:R-:W-:Y:S05]  /*98b0*/  BSYNC B1 ;  /* 0x0000000000017941 */ /* 0x000fea0003800000 */
.L_x_184:
        /* <DEDUP_REMOVED lines=12> */
.L_x_187:
[----:B------:R-:W-:Y:S05]  /*9980*/  BSYNC B1 ;  /* 0x0000000000017941 */ /* 0x000fea0003800000 */
.L_x_186:
        /* <DEDUP_REMOVED lines=12> */
.L_x_189:
[----:B------:R-:W-:Y:S05]  /*9a50*/  BSYNC B1 ;  /* 0x0000000000017941 */ /* 0x000fea0003800000 */
.L_x_188:
        /* <DEDUP_REMOVED lines=12> */
.L_x_191:
[----:B------:R-:W-:Y:S05]  /*9b20*/  BSYNC B1 ;  /* 0x0000000000017941 */ /* 0x000fea0003800000 */
.L_x_190:
        /* <DEDUP_REMOVED lines=12> */
.L_x_193:
[----:B------:R-:W-:Y:S05]  /*9bf0*/  BSYNC B1 ;  /* 0x0000000000017941 */ /* 0x000fea0003800000 */
.L_x_192:
[----:B-----5:R-:W-:Y:S01]  /*9c00*/  LOP3.LUT R32, R32, 0xff, RZ, 0xc0, !PT ;  /* 0x000000ff20207812 */ /* 0x020fe200078ec0ff */
[----:B------:R-:W-:Y:S01]  /*9c10*/  BSSY B1, `(.L_x_194) ;  /* 0x000000b000017945 */ /* 0x000fe20003800000 */
[----:B------:R-:W-:Y:S02]  /*9c20*/  ISETP.LT.OR P4, PT, R34, 0x99, !P0 ;  /* 0x000000992200780c */ /* 0x000fe40004781670 */
[----:B------:R-:W-:-:S05]  /*9c30*/  F2FP.F16.E4M3.UNPACK_B R32, R32 ;  /* 0x00000020ff20723e */ /* 0x000fca00020006ff */
[----:B------:R-:W-:-:S05]  /*9c40*/  HADD2.F32 R32, -RZ, R32.H0_H0 ;  /* 0x20000020ff207230 */ /* 0x000fca0000004100 */
[----:B------:R-:W-:-:S04]  /*9c50*/  FMUL R32, R32, UR25 ;  /* 0x0000001920207c20 */ /* 0x000fc80008400000 */
[----:B------:R-:W-:Y:S01]  /*9c60*/  FFMA R32, R23, UR24, R32 ;  /* 0x0000001817207c23 */ /* 0x000fe20008000020 */
[----:B------:R-:W-:-:S04]  /*9c70*/  PRMT R23, RZ, 0x7610, R23 ;  /* 0x00007610ff177816 */ /* 0x000fc80000000017 */
[----:B0-----:R-:W-:-:S05]  /*9c80*/  F2FP.SATFINITE.E4M3.F32.PACK_AB_MERGE_C R33, RZ, R32, RZ ;  /* 0x00000020ff21723e */ /* 0x001fca00048070ff */
[----:B------:R0:W-:Y:S01]  /*9c90*/  @!P3 STG.E.U8 desc[UR22][R26.64+0x91], R33 ;  /* 0x000091211a00b986 */ /* 0x0001e2000c101116 */
[----:B------:R-:W-:Y:S05]  /*9ca0*/  @P4 BRA `(.L_x_195) ;  /* 0x0000000000044947 */ /* 0x000fea0003800000 */
[----:B------:R0:W5:Y:S02]  /*9cb0*/  LDG.E.U8 R23, desc[UR22][R28.64+0x98] ;  /* 0x000098161c177981 */ /* 0x000164000c1e1100 */
.L_x_195:
[----:B------:R-:W-:Y:S05]  /*9cc0*/  BSYNC B1 ;  /* 0x0000000000017941 */ /* 0x000fea0003800000 */
.L_x_194:
        /* <DEDUP_REMOVED lines=8> */
[----:B------:R-:W-:-:S05]  /*9d50*/  F2FP.SATFINITE.E4M3.F32.PACK_AB_MERGE_C R23, RZ, R23, RZ ;  /* 0x00000017ff17723e */ /* 0x000fca00048070ff */
[----:B------:R0:W-:Y:S01]  /*9d60*/  @!P4 STG.E.U8 desc[UR22][R24.64+0x98], R23 ;  /* 0x000098171800c986 */ /* 0x0001e2000c101116 */
[----:B------:R-:W-:Y:S05]  /*9d70*/  @P3 BRA `(.L_x_197) ;  /* 0x0000000000043947 */ /* 0x000fea0003800000 */
[----:B------:R0:W5:Y:S02]  /*9d80*/  LDG.E.U8 R22, desc[UR22][R28.64+0x99] ;  /* 0x000099161c167981 */ /* 0x000164000c1e1100 */
.L_x_197:
[----:B------:R-:W-:Y:S05]  /*9d90*/  BSYNC B1 ;  /* 0x0000000000017941 */ /* 0x000fea0003800000 */
.L_x_196:
        /* <DEDUP_REMOVED lines=12> */
.L_x_199:
[----:B------:R-:W-:Y:S05]  /*9e60*/  BSYNC B1 ;  /* 0x0000000000017941 */ /* 0x000fea0003800000 */
.L_x_198:
        /* <DEDUP_REMOVED lines=12> */
.L_x_201:
[----:B------:R-:W-:Y:S05]  /*9f30*/  BSYNC B1 ;  /* 0x0000000000017941 */ /* 0x000fea0003800000 */
.L_x_200:
        /* <DEDUP_REMOVED lines=12> */
.L_x_203:
[----:B------:R-:W-:Y:S05]  /*a000*/  BSYNC B1 ;  /* 0x0000000000017941 */ /* 0x000fea0003800000 */
.L_x_202:
        /* <DEDUP_REMOVED lines=12> */
.L_x_205:
[----:B------:R-:W-:Y:S05]  /*a0d0*/  BSYNC B1 ;  /* 0x0000000000017941 */ /* 0x000fea0003800000 */
.L_x_204:
        /* <DEDUP_REMOVED lines=12> */
.L_x_207:
[----:B------:R-:W-:Y:S05]  /*a1a0*/  BSYNC B1 ;  /* 0x0000000000017941 */ /* 0x000fea0003800000 */
.L_x_206:
        /* <DEDUP_REMOVED lines=12> */
.L_x_209:
[----:B------:R-:W-:Y:S05]  /*a270*/  BSYNC B1 ;  /* 0x0000000000017941 */ /* 0x000fea0003800000 */
.L_x_208:
        /* <DEDUP_REMOVED lines=12> */
.L_x_211:
[----:B------:R-:W-:Y:S05]  /*a340*/  BSYNC B1 ;  /* 0x0000000000017941 */ /* 0x000fea0003800000 */
.L_x_210:
        /* <DEDUP_REMOVED lines=12> */
.L_x_213:
[----:B------:R-:W-:Y:S05]  /*a410*/  BSYNC B1 ;  /* 0x0000000000017941 */ /* 0x000fea0003800000 */
.L_x_212:
        /* <DEDUP_REMOVED lines=12> */
.L_x_215:
[----:B------:R-:W-:Y:S05]  /*a4e0*/  BSYNC B1 ;  /* 0x0000000000017941 */ /* 0x000fea0003800000 */
.L_x_214:
        /* <DEDUP_REMOVED lines=12> */
.L_x_217:
[----:B------:R-:W-:Y:S05]  /*a5b0*/  BSYNC B1 ;  /* 0x0000000000017941 */ /* 0x000fea0003800000 */
.L_x_216:
        /* <DEDUP_REMOVED lines=12> */
.L_x_219:
[----:B------:R-:W-:Y:S05]  /*a680*/  BSYNC B1 ;  /* 0x0000000000017941 */ /* 0x000fea0003800000 */
.L_x_218:
        /* <DEDUP_REMOVED lines=12> */
.L_x_221:
[----:B------:R-:W-:Y:S05]  /*a750*/  BSYNC B1 ;  /* 0x0000000000017941 */ /* 0x000fea0003800000 */
.L_x_220:
        /* <DEDUP_REMOVED lines=12> */
.L_x_223:
[----:B------:R-:W-:Y:S05]  /*a820*/  BSYNC B1 ;  /* 0x0000000000017941 */ /* 0x000fea0003800000 */
.L_x_222:
        /* <DEDUP_REMOVED lines=12> */
.L_x_225:
[----:B------:R-:W-:Y:S05]  /*a8f0*/  BSYNC B1 ;  /* 0x0000000000017941 */ /* 0x000fea0003800000 */
.L_x_224:
        /* <DEDUP_REMOVED lines=12> */
.L_x_227:
[----:B------:R-:W-:Y:S05]  /*a9c0*/  BSYNC B1 ;  /* 0x0000000000017941 */ /* 0x000fea0003800000 */
.L_x_226:
        /* <DEDUP_REMOVED lines=12> */
.L_x_229:
[----:B------:R-:W-:Y:S05]  /*aa90*/  BSYNC B1 ;  /* 0x0000000000017941 */ /* 0x000fea0003800000 */
.L_x_228:
        /* <DEDUP_REMOVED lines=12> */
.L_x_231:
[----:B------:R-:W-:Y:S05]  /*ab60*/  BSYNC B1 ;  /* 0x0000000000017941 */ /* 0x000fea0003800000 */
.L_x_230:
        /* <DEDUP_REMOVED lines=12> */
.L_x_233:
[----:B------:R-:W-:Y:S05]  /*ac30*/  BSYNC B1 ;  /* 0x0000000000017941 */ /* 0x000fea0003800000 */
.L_x_232:
        /* <DEDUP_REMOVED lines=12> */
.L_x_235:
[----:B------:R-:W-:Y:S05]  /*ad00*/  BSYNC B1 ;  /* 0x0000000000017941 */ /* 0x000fea0003800000 */
.L_x_234:
        /* <DEDUP_REMOVED lines=12> */
.L_x_237:
[----:B------:R-:W-:Y:S05]  /*add0*/  BSYNC B1 ;  /* 0x0000000000017941 */ /* 0x000fea0003800000 */
.L_x_236:
[----:B-----5:R-:W-:Y:S01]  /*ade0*/  LOP3.LUT R2, R2, 0xff, RZ, 0xc0, !PT ;  /* 0x000000ff02027812 */ /* 0x020fe200078ec0ff */
[----:B------:R-:W-:Y:S01]  /*adf0*/  BSSY B1, `(.L_x_238) ;  /* 0x000000b000017945 */ /* 0x000fe20003800000 */
[----:B------:R-:W-:Y:S02]  /*ae00*/  ISETP.LT.OR P4, PT, R34, 0xc1, !P1 ;  /* 0x000000c12200780c */ /* 0x000fe40004f81670 */
[----:B------:R-:W-:-:S05]  /*ae10*/  F2FP.F16.E4M3.UNPACK_B R2, R2 ;  /* 0x00000002ff02723e */ /* 0x000fca00020006ff */
[----:B------:R-:W-:-:S05]  /*ae20*/  HADD2.F32 R2, -RZ, R2.H0_H0 ;  /* 0x20000002ff027230 */ /* 0x000fca0000004100 */
[----:B0-----:R-:W-:-:S04]  /*ae30*/  FMUL R3, R2, UR25 ;  /* 0x0000001902037c20 */ /* 0x001fc80008400000 */
[----:B------:R-:W-:Y:S01]  /*ae40*/  FFMA R3, R0, UR24, R3 ;  /* 0x0000001800037c23 */ /* 0x000fe20008000003 */
[----:B------:R-:W-:-:S04]  /*ae50*/  PRMT R0, RZ, 0x7610, R0 ;  /* 0x00007610ff007816 */ /* 0x000fc80000000000 */
[----:B------:R-:W-:-:S05]  /*ae60*/  F2FP.SATFINITE.E4M3.F32.PACK_AB_MERGE_C R3, RZ, R3, RZ ;  /* 0x00000003ff03723e */ /* 0x000fca00048070ff */
[----:B------:R0:W-:Y:S01]  /*ae70*/  @!P3 STG.E.U8 desc[UR22][R24.64+0xc1], R3 ;  /* 0x0000c1031800b986 */ /* 0x0001e2000c101116 */
[----:B------:R-:W-:Y:S05]  /*ae80*/  @P4 BRA `(.L_x_239) ;  /* 0x0000000000044947 */ /* 0x000fea0003800000 */
[----:B------:R0:W5:Y:S02]  /*ae90*/  LDG.E.U8 R0, desc[UR22][R30.64+0xc0] ;  /* 0x0000c0161e007981 */ /* 0x000164000c1e1100 */
.L_x_239:
[----:B------:R-:W-:Y:S05]  /*aea0*/  BSYNC B1 ;  /* 0x0000000000017941 */ /* 0x000fea0003800000 */
.L_x_238:
[----:B------:R-:W2:Y:S01]  /*aeb0*/  LDL.LU R2, [R1] ;  /* 0x0000000001027983 */ /* 0x000ea20000300800 */
[----:B-----5:R-:W-:Y:S01]  /*aec0*/  LOP3.LUT R0, R0, 0xff, RZ, 0xc0, !PT ;  /* 0x000000ff00007812 */ /* 0x020fe200078ec0ff */
[----:B------:R-:W-:Y:S01]  /*aed0*/  BSSY B1, `(.L_x_240) ;  /* 0x000000b000017945 */ /* 0x000fe20003800000 */
[----:B------:R-:W-:Y:S02]  /*aee0*/  ISETP.LT.OR P3, PT, R34, 0xc2, !P1 ;  /* 0x000000c22200780c */ /* 0x000fe40004f61670 */
[----:B------:R-:W-:-:S05]  /*aef0*/  F2FP.F16.E4M3.UNPACK_B R0, R0 ;  /* 0x00000000ff00723e */ /* 0x000fca00020006ff */
[----:B------:R-:W-:-:S05]  /*af00*/  HADD2.F32 R0, -RZ, R0.H0_H0 ;  /* 0x20000000ff007230 */ /* 0x000fca0000004100 */
[----:B------:R-:W-:-:S04]  /*af10*/  FMUL R0, R0, UR25 ;  /* 0x0000001900007c20 */ /* 0x000fc80008400000 */
[----:B--2---:R-:W-:-:S05]  /*af20*/  FFMA R0, R2, UR24, R0 ;  /* 0x0000001802007c23 */ /* 0x004fca0008000000 */
[----:B0-----:R-:W-:Y:S02]  /*af30*/  F2FP.SATFINITE.E4M3.F32.PACK_AB_MERGE_C R3, RZ, R0, RZ ;  /* 0x00000000ff03723e */ /* 0x001fe400048070ff */
[----:B------:R-:W-:-:S03]  /*af40*/  PRMT R0, RZ, 0x7610, R0 ;  /* 0x00007610ff007816 */ /* 0x000fc60000000000 */
[----:B------:R0:W-:Y:S01]  /*af50*/  @!P4 STG.E.U8 desc[UR22][R26.64+0xc0], R3 ;  /* 0x0000c0031a00c986 */ /* 0x0001e2000c101116 */
[----:B------:R-:W-:Y:S05]  /*af60*/  @P3 BRA `(.L_x_241) ;  /* 0x0000000000043947 */ /* 0x000fea0003800000 */
[----:B------:R2:W5:Y:S02]  /*af70*/  LDG.E.U8 R0, desc[UR22][R30.64+0xc1] ;  /* 0x0000c1161e007981 */ /* 0x000564000c1e1100 */
.L_x_241:
[----:B------:R-:W-:Y:S05]  /*af80*/  BSYNC B1 ;  /* 0x0000000000017941 */ /* 0x000fea0003800000 */
.L_x_240:
[----:B------:R-:W3:Y:S01]  /*af90*/  LDL.LU R2, [R1+0x4] ;  /* 0x0000040001027983 */ /* 0x000ee20000300800 */
[----:B-----5:R-:W-:Y:S01]  /*afa0*/  LOP3.LUT R0, R0, 0xff, RZ, 0xc0, !PT ;  /* 0x000000ff00007812 */ /* 0x020fe200078ec0ff */
[----:B------:R-:W-:Y:S01]  /*afb0*/  BSSY B1, `(.L_x_242) ;  /* 0x000000b000017945 */ /* 0x000fe20003800000 */
[----:B------:R-:W-:Y:S02]  /*afc0*/  ISETP.LT.OR P4, PT, R34, 0xc9, !P0 ;  /* 0x000000c92200780c */ /* 0x000fe40004781670 */
[----:B------:R-:W-:-:S05]  /*afd0*/  F2FP.F16.E4M3.UNPACK_B R0, R0 ;  /* 0x00000000ff00723e */ /* 0x000fca00020006ff */
[----:B------:R-:W-:-:S05]  /*afe0*/  HADD2.F32 R0, -RZ, R0.H0_H0 ;  /* 0x20000000ff007230 */ /* 0x000fca0000004100 */
[----:B------:R-:W-:-:S04]  /*aff0*/  FMUL R0, R0, UR25 ;  /* 0x0000001900007c20 */ /* 0x000fc80008400000 */
[----:B---3--:R-:W-:-:S05]  /*b000*/  FFMA R0, R2, UR24, R0 ;  /* 0x0000001802007c23 */ /* 0x008fca0008000000 */
[----:B0-----:R-:W-:Y:S02]  /*b010*/  F2FP.SATFINITE.E4M3.F32.PACK_AB_MERGE_C R3, RZ, R0, RZ ;  /* 0x00000000ff03723e */ /* 0x001fe400048070ff */
[----:B------:R-:W-:-:S03]  /*b020*/  PRMT R0, RZ, 0x7610, R0 ;  /* 0x00007610ff007816 */ /* 0x000fc60000000000 */
[----:B------:R0:W-:Y:S01]  /*b030*/  @!P3 STG.E.U8 desc[UR22][R26.64+0xc1], R3 ;  /* 0x0000c1031a00b986 */ /* 0x0001e2000c101116 */
[----:B------:R-:W-:Y:S05]  /*b040*/  @P4 BRA `(.L_x_243) ;  /* 0x0000000000044947 */ /* 0x000fea0003800000 */
[----:B------:R3:W5:Y:S02]  /*b050*/  LDG.E.U8 R0, desc[UR22][R28.64+0xc8] ;  /* 0x0000c8161c007981 */ /* 0x000764000c1e1100 */
.L_x_243:
[----:B------:R-:W-:Y:S05]  /*b060*/  BSYNC B1 ;  /* 0x0000000000017941 */ /* 0x000fea0003800000 */
.L_x_242:
[----:B------:R-:W2:Y:S01]  /*b070*/  LDL.LU R2, [R1+0x8] ;  /* 0x0000080001027983 */ /* 0x000ea20000300800 */
        /* <DEDUP_REMOVED lines=12> */
.L_x_245:
[----:B------:R-:W-:Y:S05]  /*b140*/  BSYNC B1 ;  /* 0x0000000000017941 */ /* 0x000fea0003800000 */
.L_x_244:
        /* <DEDUP_REMOVED lines=13> */
.L_x_247:
[----:B------:R-:W-:Y:S05]  /*b220*/  BSYNC B1 ;  /* 0x0000000000017941 */ /* 0x000fea0003800000 */
.L_x_246:
        /* <DEDUP_REMOVED lines=13> */
.L_x_249:
[----:B------:R-:W-:Y:S05]  /*b300*/  BSYNC B1 ;  /* 0x0000000000017941 */ /* 0x000fea0003800000 */
.L_x_248:
        /* <DEDUP_REMOVED lines=13> */
.L_x_251:
[----:B------:R-:W-:Y:S05]  /*b3e0*/  BSYNC B1 ;  /* 0x0000000000017941 */ /* 0x000fea0003800000 */
.L_x_250:
        /* <DEDUP_REMOVED lines=13> */
.L_x_253:
[----:B------:R-:W-:Y:S05]  /*b4c0*/  BSYNC B1 ;  /* 0x0000000000017941 */ /* 0x000fea0003800000 */
.L_x_252:
        /* <DEDUP_REMOVED lines=13> */
.L_x_255:
[----:B------:R-:W-:Y:S05]  /*b5a0*/  BSYNC B1 ;  /* 0x0000000000017941 */ /* 0x000fea0003800000 */
.L_x_254:
        /* <DEDUP_REMOVED lines=13> */
.L_x_257:
[----:B------:R-:W-:Y:S05]  /*b680*/  BSYNC B1 ;  /* 0x0000000000017941 */ /* 0x000fea0003800000 */
.L_x_256:
        /* <DEDUP_REMOVED lines=13> */
.L_x_259:
[----:B------:R-:W-:Y:S05]  /*b760*/  BSYNC B1 ;  /* 0x0000000000017941 */ /* 0x000fea0003800000 */
.L_x_258:
        /* <DEDUP_REMOVED lines=13> */
.L_x_261:
[----:B------:R-:W-:Y:S05]  /*b840*/  BSYNC B1 ;  /* 0x0000000000017941 */ /* 0x000fea0003800000 */
.L_x_260:
        /* <DEDUP_REMOVED lines=13> */
.L_x_263:
[----:B------:R-:W-:Y:S05]  /*b920*/  BSYNC B1 ;  /* 0x0000000000017941 */ /* 0x000fea0003800000 */
.L_x_262:
        /* <DEDUP_REMOVED lines=13> */
.L_x_265:
[----:B------:R-:W-:Y:S05]  /*ba00*/  BSYNC B1 ;  /* 0x0000000000017941 */ /* 0x000fea0003800000 */
.L_x_264:
        /* <DEDUP_REMOVED lines=13> */
.L_x_267:
[----:B------:R-:W-:Y:S05]  /*bae0*/  BSYNC B1 ;  /* 0x0000000000017941 */ /* 0x000fea0003800000 */
.L_x_266:
        /* <DEDUP_REMOVED lines=13> */
.L_x_269:
[----:B------:R-:W-:Y:S05]  /*bbc0*/  BSYNC B1 ;  /* 0x0000000000017941 */ /* 0x000fea0003800000 */
.L_x_268:
        /* <DEDUP_REMOVED lines=13> */
.L_x_271:
[----:B------:R-:W-:Y:S05]  /*bca0*/  BSYNC B1 ;  /* 0x0000000000017941 */ /* 0x000fea0003800000 */
.L_x_270:
        /* <DEDUP_REMOVED lines=13> */
.L_x_273:
[----:B------:R-:W-:Y:S05]  /*bd80*/  BSYNC B1 ;  /* 0x0000000000017941 */ /* 0x000fea0003800000 */
.L_x_272:
        /* <DEDUP_REMOVED lines=13> */
.L_x_275:
[----:B------:R-:W-:Y:S05]  /*be60*/  BSYNC B1 ;  /* 0x0000000000017941 */ /* 0x000fea0003800000 */
.L_x_274:
        /* <DEDUP_REMOVED lines=13> */
.L_x_277:
[----:B------:R-:W-:Y:S05]  /*bf40*/  BSYNC B1 ;  /* 0x0000000000017941 */ /* 0x000fea0003800000 */
.L_x_276:
        /* <DEDUP_REMOVED lines=13> */
.L_x_279:
[----:B------:R-:W-:Y:S05]  /*c020*/  BSYNC B1 ;  /* 0x0000000000017941 */ /* 0x000fea0003800000 */
.L_x_278:
        /* <DEDUP_REMOVED lines=13> */
.L_x_281:
[----:B------:R-:W-:Y:S05]  /*c100*/  BSYNC B1 ;  /* 0x0000000000017941 */ /* 0x000fea0003800000 */
.L_x_280:
        /* <DEDUP_REMOVED lines=13> */
.L_x_283:
[----:B------:R-:W-:Y:S05]  /*c1e0*/  BSYNC B1 ;  /* 0x0000000000017941 */ /* 0x000fea0003800000 */
.L_x_282:
        /* <DEDUP_REMOVED lines=13> */
.L_x_285:
[----:B------:R-:W-:Y:S05]  /*c2c0*/  BSYNC B1 ;  /* 0x0000000000017941 */ /* 0x000fea0003800000 */
.L_x_284:
        /* <DEDUP_REMOVED lines=13> */
.L_x_287:
[----:B------:R-:W-:Y:S05]  /*c3a0*/  BSYNC B1 ;  /* 0x0000000000017941 */ /* 0x000fea0003800000 */
.L_x_286:
        /* <DEDUP_REMOVED lines=13> */
.L_x_289:
[----:B------:R-:W-:Y:S05]  /*c480*/  BSYNC B1 ;  /* 0x0000000000017941 */ /* 0x000fea0003800000 */
.L_x_288:
        /* <DEDUP_REMOVED lines=13> */
.L_x_291:
[----:B------:R-:W-:Y:S05]  /*c560*/  BSYNC B1 ;  /* 0x0000000000017941 */ /* 0x000fea0003800000 */
.L_x_290:
        /* <DEDUP_REMOVED lines=13> */
.L_x_293:
[----:B------:R-:W-:Y:S05]  /*c640*/  BSYNC B1 ;  /* 0x0000000000017941 */ /* 0x000fea0003800000 */
.L_x_292:
        /* <DEDUP_REMOVED lines=13> */
.L_x_295:
[----:B------:R-:W-:Y:S05]  /*c720*/  BSYNC B1 ;  /* 0x0000000000017941 */ /* 0x000fea0003800000 */
.L_x_294:
        /* <DEDUP_REMOVED lines=13> */
.L_x_297:
[----:B------:R-:W-:Y:S05]  /*c800*/  BSYNC B1 ;  /* 0x0000000000017941 */ /* 0x000fea0003800000 */
.L_x_296:
[----:B------:R-:W-:Y:S05]  /*c810*/  @P1 BRA `(.L_x_298) ;  /* 0x0000002000a41947 */ /* 0x000fea0003800000 */
[----:B------:R-:W2:Y:S01]  /*c820*/  LDL.LU R2, [R1+0x74] ;  /* 0x0000740001027983 */ /* 0x000ea20000300800 */
[----:B-----5:R-:W-:-:S04]  /*c830*/  LOP3.LUT R0, R0, 0xff, RZ, 0xc0, !PT ;  /* 0x000000ff00007812 */ /* 0x020fc800078ec0ff */
[----:B------:R-:W-:-:S05]  /*c840*/  F2FP.F16.E4M3.UNPACK_B R0, R0 ;  /* 0x00000000ff00723e */ /* 0x000fca00020006ff */
[----:B------:R-:W-:-:S05]  /*c850*/  HADD2.F32 R0, -RZ, R0.H0_H0 ;  /* 0x20000000ff007230 */ /* 0x000fca0000004100 */
[----:B------:R-:W-:-:S04]  /*c860*/  FMUL R0, R0, UR25 ;  /* 0x0000001900007c20 */ /* 0x000fc80008400000 */
[----:B--2---:R-:W-:-:S05]  /*c870*/  FFMA R0, R2, UR24, R0 ;  /* 0x0000001802007c23 */ /* 0x004fca0008000000 */
[----:B0-----:R-:W-:-:S05]  /*c880*/  F2FP.SATFINITE.E4M3.F32.PACK_AB_MERGE_C R3, RZ, R0, RZ ;  /* 0x00000000ff03723e */ /* 0x001fca00048070ff */
[----:B------:R0:W-:Y:S01]  /*c890*/  STG.E.U8 desc[UR22][R26.64+0xf9], R3 ;  /* 0x0000f9031a007986 */ /* 0x0001e2000c101116 */
[----:B------:R-:W-:Y:S05]  /*c8a0*/  BRA `(.L_x_298) ;  /* 0x0000002000807947 */ /* 0x000fea0003800000 */
.L_x_41:
[C---:B------:R-:W-:Y:S01]  /*c8b0*/  ISETP.GE.AND P1, PT, R39.reuse, 0x1, PT ;  /* 0x000000012700780c */ /* 0x040fe20003f26270 */
[----:B------:R-:W-:Y:S01]  /*c8c0*/  FMUL R226, R226, UR24 ;  /* 0x00000018e2e27c20 */ /* 0x000fe20008400000 */
[----:B------:R-:W2:Y:S01]  /*c8d0*/  LDL.LU R227, [R1+0x10] ;  /* 0x0000100001e37983 */ /* 0x000ea20000300800 */
[----:B------:R-:W-:Y:S01]  /*c8e0*/  ISETP.GE.AND P0, PT, R39, 0x9, PT ;  /* 0x000000092700780c */ /* 0x000fe20003f06270 */
[----:B------:R-:W-:Y:S01]  /*c8f0*/  FMUL R225, R225, UR24 ;  /* 0x00000018e1e17c20 */ /* 0x000fe20008400000 */
[C---:B------:R-:W-:Y:S02]  /*c900*/  ISETP.LT.OR P4, PT, R34.reuse, 0x1, !P1 ;  /* 0x000000012200780c */ /* 0x040fe40004f81670 */
[C---:B------:R-:W-:Y:S02]  /*c910*/  ISETP.LT.OR P5, PT, R34.reuse, 0x2, !P1 ;  /* 0x000000022200780c */ /* 0x040fe40004fa1670 */
[----:B------:R-:W-:Y:S02]  /*c920*/  F2FP.SATFINITE.E4M3.F32.PACK_AB_MERGE_C R29, RZ, R226, RZ ;  /* 0x000000e2ff1d723e */ /* 0x000fe400048070ff */
[----:B------:R-:W-:Y:S01]  /*c930*/  ISETP.LT.OR P3, PT, R34, 0x1, !P0 ;  /* 0x000000012200780c */ /* 0x000fe20004761670 */
[----:B------:R-:W-:Y:S01]  /*c940*/  FMUL R224, R224, UR24 ;  /* 0x00000018e0e07c20 */ /* 0x000fe20008400000 */
[----:B------:R-:W-:Y:S01]  /*c950*/  ISETP.LT.OR P6, PT, R34, 0xa, !P1 ;  /* 0x0000000a2200780c */ /* 0x000fe20004fc1670 */
[----:B------:R-:W-:Y:S01]  /*c960*/  FMUL R223, R223, UR24 ;  /* 0x00000018dfdf7c20 */ /* 0x000fe20008400000 */
[----:B------:R-:W-:Y:S01]  /*c970*/  F2FP.SATFINITE.E4M3.F32.PACK_AB_MERGE_C R225, RZ, R225, RZ ;  /* 0x000000e1ffe1723e */ /* 0x000fe200048070ff */
[----:B------:R-:W-:Y:S01]  /*c980*/  FMUL R221, R221, UR24 ;  /* 0x00000018dddd7c20 */ /* 0x000fe20008400000 */
[----:B------:R-:W-:Y:S01]  /*c990*/  FMUL R222, R222, UR24 ;  /* 0x00000018dede7c20 */ /* 0x000fe20008400000 */
[----:B------:R0:W-:Y:S01]  /*c9a0*/  @!P4 STG.E.U8 desc[UR22][R24.64], R29 ;  /* 0x0000001d1800c986 */ /* 0x0001e2000c101116 */
[----:B------:R-:W-:-:S02]  /*c9b0*/  ISETP.LT.OR P4, PT, R34, 0x2, !P0 ;  /* 0x000000022200780c */ /* 0x000fc40004781670 */
[----:B------:R-:W-:Y:S01]  /*c9c0*/  F2FP.SATFINITE.E4M3.F32.PACK_AB_MERGE_C R31, RZ, R224, RZ ;  /* 0x000000e0ff1f723e */ /* 0x000fe200048070ff */
[----:B------:R3:W-:Y:S01]  /*c9d0*/  @!P5 STG.E.U8 desc[UR22][R24.64+0x1], R225 ;  /* 0x000001e11800d986 */ /* 0x0007e2000c101116 */
[----:B------:R-:W-:Y:S02]  /*c9e0*/  ISETP.LT.OR P5, PT, R34, 0x9, !P1 ;  /* 0x000000092200780c */ /* 0x000fe40004fa1670 */
[----:B------:R-:W-:Y:S01]  /*c9f0*/  F2FP.SATFINITE.E4M3.F32.PACK_AB_MERGE_C R223, RZ, R223, RZ ;  /* 0x000000dfffdf723e */ /* 0x000fe200048070ff */
[----:B------:R-:W-:Y:S01]  /*ca00*/  FMUL R220, R220, UR24 ;  /* 0x00000018dcdc7c20 */ /* 0x000fe20008400000 */
[----:B------:R-:W-:Y:S01]  /*ca10*/  F2FP.SATFINITE.E4M3.F32.PACK_AB_MERGE_C R221, RZ, R221, RZ ;  /* 0x000000ddffdd723e */ /* 0x000fe200048070ff */
[----:B------:R-:W-:Y:S01]  /*ca20*/  @!P3 STG.E.U8 desc[UR22][R26.64], R31 ;  /* 0x0000001f1a00b986 */ /* 0x000fe2000c101116 */
[----:B------:R-:W-:-:S03]  /*ca30*/  ISETP.LT.OR P3, PT, R34, 0x9, !P0 ;  /* 0x000000092200780c */ /* 0x000fc60004761670 */
[----:B------:R-:W-:Y:S01]  /*ca40*/  @!P4 STG.E.U8 desc[UR22][R26.64+0x1], R223 ;  /* 0x000001df1a00c986 */ /* 0x000fe2000c101116 */
[----:B------:R-:W-:-:S03]  /*ca50*/  ISETP.LT.OR P4, PT, R34, 0xa, !P0 ;  /* 0x0000000a2200780c */ /* 0x000fc60004781670 */
[----:B------:R-:W-:Y:S01]  /*ca60*/  @!P6 STG.E.U8 desc[UR22][R24.64+0x9], R221 ;  /* 0x000009dd1800e986 */ /* 0x000fe2000c101116 */
[C---:B------:R-:W-:Y:S01]  /*ca70*/  ISETP.LT.OR P6, PT, R34.reuse, 0x12, !P1 ;  /* 0x000000122200780c */ /* 0x040fe20004fc1670 */
[----:B------:R-:W-:Y:S01]  /*ca80*/  FMUL R219, R219, UR24 ;  /* 0x00000018dbdb7c20 */ /* 0x000fe20008400000 */
[----:B0-----:R-:W-:Y:S01]  /*ca90*/  F2FP.SATFINITE.E4M3.F32.PACK_AB_MERGE_C R29, RZ, R222, RZ ;  /* 0x000000deff1d723e */ /* 0x001fe200048070ff */
[----:B------:R-:W-:Y:S01]  /*caa0*/  FMUL R217, R217, UR24 ;  /* 0x00000018d9d97c20 */ /* 0x000fe20008400000 */
[----:B------:R-:W4:Y:S01]  /*cab0*/  LDL.LU R226, [R1+0xc] ;  /* 0x00000c0001e27983 */ /* 0x000f220000300800 */
[----:B------:R-:W-:Y:S02]  /*cac0*/  F2FP.SATFINITE.E4M3.F32.PACK_AB_MERGE_C R33, RZ, R220, RZ ;  /* 0x000000dcff21723e */ /* 0x000fe400048070ff */
[----:B------:R-:W-:Y:S01]  /*cad0*/  F2FP.SATFINITE.E4M3.F32.PACK_AB_MERGE_C R219, RZ, R219, RZ ;  /* 0x000000dbffdb723e */ /* 0x000fe200048070ff */
[----:B------:R0:W-:Y:S01]  /*cae0*/  @!P5 STG.E.U8 desc[UR22][R24.64+0x8], R29 ;  /* 0x0000081d1800d986 */ /* 0x0001e2000c101116 */
[----:B------:R-:W-:-:S02]  /*caf0*/  ISETP.LT.OR P5, PT, R34, 0x11, !P1 ;  /* 0x000000112200780c */ /* 0x000fc40004fa1670 */
[----:B------:R-:W-:Y:S01]  /*cb00*/  F2FP.SATFINITE.E4M3.F32.PACK_AB_MERGE_C R217, RZ, R217, RZ ;  /* 0x000000d9ffd9723e */ /* 0x000fe200048070ff */
[----:B---3--:R-:W3:Y:S01]  /*cb10*/  LDL.LU R225, [R1+0x8] ;  /* 0x0000080001e17983 */ /* 0x008ee20000300800 */
[----:B------:R-:W-:-:S03]  /*cb20*/  FMUL R218, R218, UR24 ;  /* 0x00000018dada7c20 */ /* 0x000fc60008400000 */
[----:B------:R-:W4:Y:S04]  /*cb30*/  LDL.LU R224, [R1+0x4] ;  /* 0x0000040001e07983 */ /* 0x000f280000300800 */
[----:B------:R-:W3:Y:S01]  /*cb40*/  LDL.LU R222, [R1] ;  /* 0x0000000001de7983 */ /* 0x000ee20000300800 */
[----:B0-----:R-:W-:Y:S01]  /*cb50*/  F2FP.SATFINITE.E4M3.F32.PACK_AB_MERGE_C R29, RZ, R218, RZ ;  /* 0x000000daff1d723e */ /* 0x001fe200048070ff */
[----:B------:R-:W-:Y:S01]  /*cb60*/  FMUL R216, R216, UR24 ;  /* 0x00000018d8d87c20 */ /* 0x000fe20008400000 */
[----:B------:R-:W-:Y:S01]  /*cb70*/  FMUL R215, R215, UR24 ;  /* 0x00000018d7d77c20 */ /* 0x000fe20008400000 */
[----:B------:R0:W-:Y:S01]  /*cb80*/  @!P3 STG.E.U8 desc[UR22][R26.64+0x8], R33 ;  /* 0x000008211a00b986 */ /* 0x0001e2000c101116 */
[C---:B------:R-:W-:Y:S01]  /*cb90*/  ISETP.LT.OR P3, PT, R34.reuse, 0x11, !P0 ;  /* 0x000000112200780c */ /* 0x040fe20004761670 */
[----:B------:R-:W-:Y:S01]  /*cba0*/  FMUL R213, R213, UR24 ;  /* 0x00000018d5d57c20 */ /* 0x000fe20008400000 */
[----:B------:R-:W-:Y:S01]  /*cbb0*/  F2FP.SATFINITE.E4M3.F32.PACK_AB_MERGE_C R31, RZ, R216, RZ ;  /* 0x000000d8ff1f723e */ /* 0x000fe200048070ff */
[----:B------:R-:W-:Y:S01]  /*cbc0*/  @!P4 STG.E.U8 desc[UR22][R26.64+0x9], R219 ;  /* 0x000009db1a00c986 */ /* 0x000fe2000c101116 */
[----:B------:R-:W-:Y:S01]  /*cbd0*/  ISETP.LT.OR P4, PT, R34, 0x12, !P0 ;  /* 0x000000122200780c */ /* 0x000fe20004781670 */
[----:B------:R-:W-:Y:S01]  /*cbe0*/  FMUL R214, R214, UR24 ;  /* 0x00000018d6d67c20 */ /* 0x000fe20008400000 */
[----:B------:R-:W-:Y:S01]  /*cbf0*/  F2FP.SATFINITE.E4M3.F32.PACK_AB_MERGE_C R215, RZ, R215, RZ ;  /* 0x000000d7ffd7723e */ /* 0x000fe200048070ff */
[----:B------:R-:W-:Y:S01]  /*cc00*/  @!P6 STG.E.U8 desc[UR22][R24.64+0x11], R217 ;  /* 0x000011d91800e986 */ /* 0x000fe2000c101116 */
[----:B------:R-:W-:Y:S01]  /*cc10*/  ISETP.LT.OR P6, PT, R34, 0x1a, !P1 ;  /* 0x0000001a2200780c */ /* 0x000fe20004fc1670 */
[----:B------:R-:W-:Y:S01]  /*cc20*/  FMUL R212, R212, UR24 ;  /* 0x00000018d4d47c20 */ /* 0x000fe20008400000 */
[----:B------:R-:W-:Y:S01]  /*cc30*/  F2FP.SATFINITE.E4M3.F32.PACK_AB_MERGE_C R213, RZ, R213, RZ ;  /* 0x000000d5ffd5723e */ /* 0x000fe200048070ff */
[----:B------:R1:W-:Y:S01]  /*cc40*/  @!P5 STG.E.U8 desc[UR22][R24.64+0x10], R29 ;  /* 0x0000101d1800d986 */ /* 0x0003e2000c101116 */
[C---:B------:R-:W-:Y:S01]  /*cc50*/  ISETP.LT.OR P5, PT, R34.reuse, 0x19, !P1 ;  /* 0x000000192200780c */ /* 0x040fe20004fa1670 */
[----:B------:R-:W-:Y:S01]  /*cc60*/  FMUL R211, R211, UR24 ;  /* 0x00000018d3d37c20 */ /* 0x000fe20008400000 */
[----:B------:R-:W-:Y:S01]  /*cc70*/  FMUL R209, R209, UR24 ;  /* 0x00000018d1d17c20 */ /* 0x000fe20008400000 */
[----:B------:R1:W-:Y:S01]  /*cc80*/  @!P3 STG.E.U8 desc[UR22][R26.64+0x10], R31 ;  /* 0x0000101f1a00b986 */ /* 0x0003e2000c101116 */
[----:B------:R-:W-:Y:S01]  /*cc90*/  ISETP.LT.OR P3, PT, R34, 0x19, !P0 ;  /* 0x000000192200780c */ /* 0x000fe20004761670 */
[----:B------:R-:W-:Y:S01]  /*cca0*/  FMUL R210, R210, UR24 ;  /* 0x00000018d2d27c20 */ /* 0x000fe20008400000 */
[----:B0-----:R-:W-:Y:S01]  /*ccb0*/  F2FP.SATFINITE.E4M3.F32.PACK_AB_MERGE_C R33, RZ, R212, RZ ;  /* 0x000000d4ff21723e */ /* 0x001fe200048070ff */
[----:B------:R-:W-:Y:S01]  /*ccc0*/  @!P4 STG.E.U8 desc[UR22][R26.64+0x11], R215 ;  /* 0x000011d71a00c986 */ /* 0x000fe2000c101116 */
[----:B------:R-:W-:Y:S01]  /*ccd0*/  ISETP.LT.OR P4, PT, R34, 0x1a, !P0 ;  /* 0x0000001a2200780c */ /* 0x000fe20004781670 */
[----:B------:R-:W-:Y:S01]  /*cce0*/  FMUL R208, R208, UR24 ;  /* 0x00000018d0d07c20 */ /* 0x000fe20008400000 */
[----:B------:R-:W-:Y:S01]  /*ccf0*/  F2FP.SATFINITE.E4M3.F32.PACK_AB_MERGE_C R211, RZ, R211, RZ ;  /* 0x000000d3ffd3723e */ /* 0x000fe200048070ff */
[----:B------:R-:W-:Y:S01]  /*cd00*/  @!P6 STG.E.U8 desc[UR22][R24.64+0x19], R213 ;  /* 0x000019d51800e986 */ /* 0x000fe2000c101116 */
[----:B------:R-:W-:Y:S01]  /*cd10*/  ISETP.LT.OR P6, PT, R34, 0x22, !P1 ;  /* 0x000000222200780c */ /* 0x000fe20004fc1670 */
[----:B------:R-:W-:Y:S01]  /*cd20*/  FMUL R207, R207, UR24 ;  /* 0x00000018cfcf7c20 */ /* 0x000fe20008400000 */
[----:B-1----:R-:W-:Y:S01]  /*cd30*/  F2FP.SATFINITE.E4M3.F32.PACK_AB_MERGE_C R29, RZ, R214, RZ ;  /* 0x000000d6ff1d723e */ /* 0x002fe200048070ff */
[----:B------:R-:W-:Y:S01]  /*cd40*/  FMUL R205, R205, UR24 ;  /* 0x00000018cdcd7c20 */ /* 0x000fe20008400000 */
[----:B------:R-:W-:Y:S01]  /*cd50*/  F2FP.SATFINITE.E4M3.F32.PACK_AB_MERGE_C R209, RZ, R209, RZ ;  /* 0x000000d1ffd1723e */ /* 0x000fe200048070ff */
[----:B------:R-:W-:Y:S01]  /*cd60*/  FMUL R206, R206, UR24 ;  /* 0x00000018cece7c20 */ /* 0x000fe20008400000 */
[----:B------:R-:W-:Y:S01]  /*cd70*/  F2FP.SATFINITE.E4M3.F32.PACK_AB_MERGE_C R31, RZ, R208, RZ ;  /* 0x000000d0ff1f723e */ /* 0x000fe200048070ff */
[----:B------:R0:W-:Y:S01]  /*cd80*/  @!P5 STG.E.U8 desc[UR22][R24.64+0x18], R29 ;  /* 0x0000181d1800d986 */ /* 0x0001e2000c101116 */
[----:B------:R-:W-:Y:S01]  /*cd90*/  ISETP.LT.OR P5, PT, R34, 0x21, !P1 ;  /* 0x000000212200780c */ /* 0x000fe20004fa1670 */
[----:B------:R-:W-:Y:S01]  /*cda0*/  FMUL R204, R204, UR24 ;  /* 0x00000018cccc7c20 */ /* 0x000fe20008400000 */
[----:B------:R-:W-:Y:S01]  /*cdb0*/  F2FP.SATFINITE.E4M3.F32.PACK_AB_MERGE_C R207, RZ, R207, RZ ;  /* 0x000000cfffcf723e */ /* 0x000fe200048070ff */
[----:B------:R1:W-:Y:S01]  /*cdc0*/  @!P3 STG.E.U8 desc[UR22][R26.64+0x18], R33 ;  /* 0x000018211a00b986 */ /* 0x0003e2000c101116 */
[C---:B------:R-:W-:Y:S01]  /*cdd0*/  ISETP.LT.OR P3, PT, R34.reuse, 0x21, !P0 ;  /* 0x000000212200780c */ /* 0x040fe20004761670 */
[----:B------:R-:W-:Y:S01]  /*cde0*/  FMUL R203, R203, UR24 ;  /* 0x00000018cbcb7c20 */ /* 0x000fe20008400000 */
[----:B------:R-:W-:Y:S01]  /*cdf0*/  F2FP.SATFINITE.E4M3.F32.PACK_AB_MERGE_C R205, RZ, R205, RZ ;  /* 0x000000cdffcd723e */ /* 0x000fe200048070ff */
[----:B------:R-:W-:Y:S01]  /*ce00*/  @!P4 STG.E.U8 desc[UR22][R26.64+0x19], R211 ;  /* 0x000019d31a00c986 */ /* 0x000fe2000c101116 */
[C---:B------:R-:W-:Y:S01]  /*ce10*/  ISETP.LT.OR P4, PT, R34.reuse, 0x22, !P0 ;  /* 0x000000222200780c */ /* 0x040fe20004781670 */
[----:B------:R-:W-:Y:S01]  /*ce20*/  FMUL R201, R201, UR24 ;  /* 0x00000018c9c97c20 */ /* 0x000fe20008400000 */
[----:B------:R-:W-:Y:S01]  /*ce30*/  F2FP.SATFINITE.E4M3.F32.PACK_AB_MERGE_C R203, RZ, R203, RZ ;  /* 0x000000cbffcb723e */ /* 0x000fe200048070ff */
[----:B------:R-:W-:Y:S01]  /*ce40*/  @!P6 STG.E.U8 desc[UR22][R24.64+0x21], R209 ;  /* 0x000021d11800e986 */ /* 0x000fe2000c101116 */
[----:B------:R-:W-:Y:S01]  /*ce50*/  ISETP.LT.OR P6, PT, R34, 0x2a, !P1 ;  /* 0x0000002a2200780c */ /* 0x000fe20004fc1670 */
[----:B------:R-:W-:Y:S01]  /*ce60*/  FMUL R202, R202, UR24 ;  /* 0x00000018caca7c20 */ /* 0x000fe20008400000 */
[----:B0-----:R-:W-:Y:S01]  /*ce70*/  F2FP.SATFINITE.E4M3.F32.PACK_AB_MERGE_C R29, RZ, R210, RZ ;  /* 0x000000d2ff1d723e */ /* 0x001fe200048070ff */
[----:B------:R-:W-:Y:S01]  /*ce80*/  FMUL R200, R200, UR24 ;  /* 0x00000018c8c87c20 */ /* 0x000fe20008400000 */
[----:B-1----:R-:W-:Y:S01]  /*ce90*/  F2FP.SATFINITE.E4M3.F32.PACK_AB_MERGE_C R33, RZ, R204, RZ ;  /* 0x000000ccff21723e */ /* 0x002fe200048070ff */
[----:B------:R-:W-:Y:S01]  /*cea0*/  FMUL R199, R199, UR24 ;  /* 0x00000018c7c77c20 */ /* 0x000fe20008400000 */
[----:B------:R-:W-:Y:S01]  /*ceb0*/  F2FP.SATFINITE.E4M3.F32.PACK_AB_MERGE_C R201, RZ, R201, RZ ;  /* 0x000000c9ffc9723e */ /* 0x000fe200048070ff */
[----:B------:R0:W-:Y:S01]  /*cec0*/  @!P5 STG.E.U8 desc[UR22][R24.64+0x20], R29 ;  /* 0x0000201d1800d986 */ /* 0x0001e2000c101116 */
[C---:B------:R-:W-:Y:S01]  /*ced0*/  ISETP.LT.OR P5, PT, R34.reuse, 0x29, !P1 ;  /* 0x000000292200780c */ /* 0x040fe20004fa1670 */
[----:B------:R-:W-:Y:S01]  /*cee0*/  FMUL R197, R197, UR24 ;  /* 0x00000018c5c57c20 */ /* 0x000fe20008400000 */
[----:B------:R-:W-:Y:S01]  /*cef0*/  F2FP.SATFINITE.E4M3.F32.PACK_AB_MERGE_C R199, RZ, R199, RZ ;  /* 0x000000c7ffc7723e */ /* 0x000fe200048070ff */
[----:B------:R1:W-:Y:S01]  /*cf00*/  @!P3 STG.E.U8 desc[UR22][R26.64+0x20], R31 ;  /* 0x0000201f1a00b986 */ /* 0x0003e2000c101116 */
[----:B------:R-:W-:Y:S01]  /*cf10*/  ISETP.LT.OR P3, PT, R34, 0x29, !P0 ;  /* 0x000000292200780c */ /* 0x000fe20004761670 */
[----:B------:R-:W-:Y:S01]  /*cf20*/  FMUL R198, R198, UR24 ;  /* 0x00000018c6c67c20 */ /* 0x000fe20008400000 */
[----:B------:R-:W-:Y:S01]  /*cf30*/  F2FP.SATFINITE.E4M3.F32.PACK_AB_MERGE_C R197, RZ, R197, RZ ;  /* 0x000000c5ffc5723e */ /* 0x000fe200048070ff */
[----:B------:R-:W-:Y:S01]  /*cf40*/  @!P4 STG.E.U8 desc[UR22][R26.64+0x21], R207 ;  /* 0x000021cf1a00c986 */ /* 0x000fe2000c101116 */
[----:B------:R-:W-:Y:S01]  /*cf50*/  ISETP.LT.OR P4, PT, R34, 0x2a, !P0 ;  /* 0x0000002a2200780c */ /* 0x000fe20004781670 */
[----:B------:R-:W-:Y:S01]  /*cf60*/  FMUL R196, R196, UR24 ;  /* 0x00000018c4c47c20 */ /* 0x000fe20008400000 */
[----:B------:R-:W-:Y:S01]  /*cf70*/  FMUL R195, R195, UR24 ;  /* 0x00000018c3c37c20 */ /* 0x000fe20008400000 */
        /* <DEDUP_REMOVED lines=27> */
[----:B------:R-:W-:Y:S01]  /*d130*/  FMUL R186, R186, UR24 ;  /* 0x00000018baba7c20 */ /* 0x000fe20008400000 */
        /* <DEDUP_REMOVED lines=154> */
[----:B-----5:R-:W-:Y:S01]  /*dae0*/  FMUL R5, R5, UR24 ;  /* 0x0000001805057c20 */ /* 0x020fe20008400000 */
[----:B0-----:R-:W-:Y:S01]  /*daf0*/  F2FP.SATFINITE.E4M3.F32.PACK_AB_MERGE_C R29, RZ, R170, RZ ;  /* 0x000000aaff1d723e */ /* 0x001fe200048070ff */
[----:B------:R-:W-:Y:S01]  /*db00*/  FMUL R0, R0, UR24 ;  /* 0x0000001800007c20 */ /* 0x000fe20008400000 */
[----:B-1----:R-:W-:Y:S01]  /*db10*/  F2FP.SATFINITE.E4M3.F32.PACK_AB_MERGE_C R33, RZ, R164, RZ ;  /* 0x000000a4ff21723e */ /* 0x002fe200048070ff */
[----:B------:R-:W-:Y:S01]  /*db20*/  FMUL R6, R6, UR24 ;  /* 0x0000001806067c20 */ /* 0x000fe20008400000 */
[----:B------:R-:W-:Y:S01]  /*db30*/  F2FP.SATFINITE.E4M3.F32.PACK_AB_MERGE_C R7, RZ, R7, RZ ;  /* 0x00000007ff07723e */ /* 0x000fe200048070ff */
[----:B------:R0:W-:Y:S01]  /*db40*/  @!P5 STG.E.U8 desc[UR22][R24.64+0x70], R29 ;  /* 0x0000701d1800d986 */ /* 0x0001e2000c101116 */
[----:B------:R-:W-:Y:S01]  /*db50*/  ISETP.LT.OR P5, PT, R34, 0x79, !P1 ;  /* 0x000000792200780c */ /* 0x000fe20004fa1670 */
[----:B------:R-:W-:Y:S01]  /*db60*/  FMUL R2, R2, UR24 ;  /* 0x0000001802027c20 */ /* 0x000fe20008400000 */
[----:B------:R-:W-:Y:S01]  /*db70*/  F2FP.SATFINITE.E4M3.F32.PACK_AB_MERGE_C R5, RZ, R5, RZ ;  /* 0x00000005ff05723e */ /* 0x000fe200048070ff */
[----:B------:R1:W-:Y:S01]  /*db80*/  @!P3 STG.E.U8 desc[UR22][R26.64+0x70], R31 ;  /* 0x0000701f1a00b986 */ /* 0x0003e2000c101116 */
[----:B------:R-:W-:Y:S01]  /*db90*/  ISETP.LT.OR P3, PT, R34, 0x79, !P0 ;  /* 0x000000792200780c */ /* 0x000fe20004761670 */
[----:B------:R-:W-:Y:S01]  /*dba0*/  FMUL R3, R3, UR24 ;  /* 0x0000001803037c20 */ /* 0x000fe20008400000 */
[----:B------:R-:W-:Y:S01]  /*dbb0*/  FMUL R4, R4, UR24 ;  /* 0x0000001804047c20 */ /* 0x000fe20008400000 */
[----:B------:R-:W-:Y:S01]  /*dbc0*/  @!P4 STG.E.U8 desc[UR22][R26.64+0x71], R167 ;  /* 0x000071a71a00c986 */ /* 0x000fe2000c101116 */
[----:B------:R-:W-:-:S03]  /*dbd0*/  ISETP.LT.OR P4, PT, R34, 0x7a, !P0 ;  /* 0x0000007a2200780c */ /* 0x000fc60004781670 */
[----:B------:R-:W-:Y:S01]  /*dbe0*/  @!P6 STG.E.U8 desc[UR22][R24.64+0x79], R165 ;  /* 0x000079a51800e986 */ /* 0x000fe2000c101116 */
[----:B------:R-:W-:Y:S02]  /*dbf0*/  ISETP.LT.OR P6, PT, R34, 0x82, !P1 ;  /* 0x000000822200780c */ /* 0x000fe40004fc1670 */
[----:B0-----:R-:W-:Y:S01]  /*dc00*/  F2FP.SATFINITE.E4M3.F32.PACK_AB_MERGE_C R29, RZ, R166, RZ ;  /* 0x000000a6ff1d723e */ /* 0x001fe200048070ff */
[----:B------:R-:W4:Y:S01]  /*dc10*/  LDL.LU R220, [R1+0x14] ;  /* 0x0000140001dc7983 */ /* 0x000f220000300800 */
[----:B-1----:R-:W-:-:S03]  /*dc20*/  F2FP.SATFINITE.E4M3.F32.PACK_AB_MERGE_C R31, RZ, R160, RZ ;  /* 0x000000a0ff1f723e */ /* 0x002fc600048070ff */
[----:B------:R0:W-:Y:S01]  /*dc30*/  @!P5 STG.E.U8 desc[UR22][R24.64+0x78], R29 ;  /* 0x0000781d1800d986 */ /* 0x0001e2000c101116 */
[----:B------:R-:W-:-:S03]  /*dc40*/  ISETP.LT.OR P5, PT, R34, 0x81, !P1 ;  /* 0x000000812200780c */ /* 0x000fc60004fa1670 */
[----:B------:R1:W-:Y:S01]  /*dc50*/  @!P3 STG.E.U8 desc[UR22][R26.64+0x78], R33 ;  /* 0x000078211a00b986 */ /* 0x0003e2000c101116 */
[----:B------:R-:W-:-:S03]  /*dc60*/  ISETP.LT.OR P3, PT, R34, 0x81, !P0 ;  /* 0x000000812200780c */ /* 0x000fc60004761670 */
        /* <DEDUP_REMOVED lines=26> */
[----:B0-----:R-:W-:Y:S02]  /*de10*/  F2FP.SATFINITE.E4M3.F32.PACK_AB_MERGE_C R29, RZ, R154, RZ ;  /* 0x0000009aff1d723e */ /* 0x001fe400048070ff */
[----:B-1----:R-:W-:-:S03]  /*de20*/  F2FP.SATFINITE.E4M3.F32.PACK_AB_MERGE_C R33, RZ, R20, RZ ;  /* 0x00000014ff21723e */ /* 0x002fc600048070ff */
[----:B------:R0:W-:Y:S01]  /*de30*/  @!P5 STG.E.U8 desc[UR22][R24.64+0x90], R29 ;  /* 0x0000901d1800d986 */ /* 0x0001e2000c101116 */
[----:B------:R-:W-:-:S03]  /*de40*/  ISETP.LT.OR P5, PT, R34, 0x99, !P1 ;  /* 0x000000992200780c */ /* 0x000fc60004fa1670 */
[----:B------:R-:W-:Y:S01]  /*de50*/  @!P3 STG.E.U8 desc[UR22][R26.64+0x90], R31 ;  /* 0x0000901f1a00b986 */ /* 0x000fe2000c101116 */
[----:B------:R-:W-:-:S03]  /*de60*/  ISETP.LT.OR P3, PT, R34, 0x99, !P0 ;  /* 0x000000992200780c */ /* 0x000fc60004761670 */
[----:B------:R1:W-:Y:S01]  /*de70*/  @!P4 STG.E.U8 desc[UR22][R26.64+0x91], R23 ;  /* 0x000091171a00c986 */ /* 0x0003e2000c101116 */
[----:B------:R-:W-:-:S03]  /*de80*/  ISETP.LT.OR P4, PT, R34, 0x9a, !P0 ;  /* 0x0000009a2200780c */ /* 0x000fc60004781670 */
[----:B------:R2:W-:Y:S01]  /*de90*/  @!P6 STG.E.U8 desc[UR22][R24.64+0x99], R21 ;  /* 0x000099151800e986 */ /* 0x0005e2000c101116 */
[----:B------:R-:W-:Y:S02]  /*dea0*/  ISETP.LT.OR P6, PT, R34, 0xa2, !P1 ;  /* 0x000000a22200780c */ /* 0x000fe40004fc1670 */
[----:B0-----:R-:W-:-:S05]  /*deb0*/  F2FP.SATFINITE.E4M3.F32.PACK_AB_MERGE_C R29, RZ, R22, RZ ;  /* 0x00000016ff1d723e */ /* 0x001fca00048070ff */
[----:B------:R-:W-:Y:S01]  /*dec0*/  @!P5 STG.E.U8 desc[UR22][R24.64+0x98], R29 ;  /* 0x0000981d1800d986 */ /* 0x000fe2000c101116 */
[C---:B------:R-:W-:Y:S02]  /*ded0*/  ISETP.LT.OR P5, PT, R34.reuse, 0xa1, !P1 ;  /* 0x000000a12200780c */ /* 0x040fe40004fa1670 */
[----:B-1----:R-:W-:Y:S01]  /*dee0*/  F2FP.SATFINITE.E4M3.F32.PACK_AB_MERGE_C R23, RZ, R18, RZ ;  /* 0x00000012ff17723e */ /* 0x002fe200048070ff */
[----:B------:R-:W-:Y:S01]  /*def0*/  @!P3 STG.E.U8 desc[UR22][R26.64+0x98], R33 ;  /* 0x000098211a00b986 */ /* 0x000fe2000c101116 */
[C---:B------:R-:W-:Y:S02]  /*df00*/  ISETP.LT.OR P3, PT, R34.reuse, 0xa1, !P0 ;  /* 0x000000a12200780c */ /* 0x040fe40004761670 */
[----:B--2---:R-:W-:Y:S01]  /*df10*/  F2FP.SATFINITE.E4M3.F32.PACK_AB_MERGE_C R21, RZ, R16, RZ ;  /* 0x00000010ff15723e */ /* 0x004fe200048070ff */
[----:B------:R0:W-:Y:S01]  /*df20*/  @!P4 STG.E.U8 desc[UR22][R26.64+0x99], R19 ;  /* 0x000099131a00c986 */ /* 0x0001e2000c101116 */
[----:B------:R-:W-:-:S03]  /*df30*/  ISETP.LT.OR P4, PT, R34, 0xa2, !P0 ;  /* 0x000000a22200780c */ /* 0x000fc60004781670 */
[----:B------:R1:W-:Y:S01]  /*df40*/  @!P6 STG.E.U8 desc[UR22][R24.64+0xa1], R17 ;  /* 0x0000a1111800e986 */ /* 0x0003e2000c101116 */
[----:B------:R-:W-:-:S03]  /*df50*/  ISETP.LT.OR P6, PT, R34, 0xaa, !P1 ;  /* 0x000000aa2200780c */ /* 0x000fc60004fc1670 */
[----:B------:R-:W-:Y:S01]  /*df60*/  @!P5 STG.E.U8 desc[UR22][R24.64+0xa0], R23 ;  /* 0x0000a0171800d986 */ /* 0x000fe2000c101116 */
[----:B------:R-:W-:-:S03]  /*df70*/  ISETP.LT.OR P5, PT, R34, 0xa9, !P1 ;  /* 0x000000a92200780c */ /* 0x000fc60004fa1670 */
[----:B------:R-:W-:Y:S01]  /*df80*/  @!P3 STG.E.U8 desc[UR22][R26.64+0xa0], R21 ;  /* 0x0000a0151a00b986 */ /* 0x000fe2000c101116 */
[C---:B------:R-:W-:Y:S02]  /*df90*/  ISETP.LT.OR P3, PT, R34.reuse, 0xa9, !P0 ;  /* 0x000000a92200780c */ /* 0x040fe40004761670 */
[----:B0-----:R-:W-:Y:S01]  /*dfa0*/  F2FP.SATFINITE.E4M3.F32.PACK_AB_MERGE_C R19, RZ, R14, RZ ;  /* 0x0000000eff13723e */ /* 0x001fe200048070ff */
[----:B------:R0:W-:Y:S01]  /*dfb0*/  @!P4 STG.E.U8 desc[UR22][R26.64+0xa1], R15 ;  /* 0x0000a10f1a00c986 */ /* 0x0001e2000c101116 */
[C---:B------:R-:W-:Y:S02]  /*dfc0*/  ISETP.LT.OR P4, PT, R34.reuse, 0xaa, !P0 ;  /* 0x000000aa2200780c */ /* 0x040fe40004781670 */
[----:B-1----:R-:W-:Y:S01]  /*dfd0*/  F2FP.SATFINITE.E4M3.F32.PACK_AB_MERGE_C R17, RZ, R12, RZ ;  /* 0x0000000cff11723e */ /* 0x002fe200048070ff */
        /* <DEDUP_REMOVED lines=15> */
[----:B0-----:R-:W-:Y:S02]  /*e0d0*/  F2FP.SATFINITE.E4M3.F32.PACK_AB_MERGE_C R11, RZ, R6, RZ ;  /* 0x00000006ff0b723e */ /* 0x001fe400048070ff */
[C---:B------:R-:W-:Y:S01]  /*e0e0*/  ISETP.LT.OR P3, PT, R34.reuse, 0xb9, !P0 ;  /* 0x000000b92200780c */ /* 0x040fe20004761670 */
[----:B------:R0:W-:Y:S01]  /*e0f0*/  @!P4 STG.E.U8 desc[UR22][R26.64+0xb1], R7 ;  /* 0x0000b1071a00c986 */ /* 0x0001e2000c101116 */
[----:B-1----:R-:W-:Y:S02]  /*e100*/  F2FP.SATFINITE.E4M3.F32.PACK_AB_MERGE_C R9, RZ, R4, RZ ;  /* 0x00000004ff09723e */ /* 0x002fe400048070ff */
[C---:B------:R-:W-:Y:S01]  /*e110*/  ISETP.LT.OR P4, PT, R34.reuse, 0xba, !P0 ;  /* 0x000000ba2200780c */ /* 0x040fe20004781670 */
[----:B------:R1:W-:Y:S04]  /*e120*/  @!P6 STG.E.U8 desc[UR22][R24.64+0xb9], R5 ;  /* 0x0000b9051800e986 */ /* 0x0003e8000c101116 */
[----:B------:R2:W-:Y:S01]  /*e130*/  @!P5 STG.E.U8 desc[UR22][R24.64+0xb8], R11 ;  /* 0x0000b80b1800d986 */ /* 0x0005e2000c101116 */
[----:B------:R-:W-:Y:S01]  /*e140*/  FMUL R4, R227, UR24 ;  /* 0x00000018e3047c20 */ /* 0x000fe20008400000 */
[----:B------:R-:W-:-:S02]  /*e150*/  ISETP.LT.OR P5, PT, R34, 0xc1, !P1 ;  /* 0x000000c12200780c */ /* 0x000fc40004fa1670 */
[----:B0-----:R-:W-:Y:S02]  /*e160*/  F2FP.SATFINITE.E4M3.F32.PACK_AB_MERGE_C R7, RZ, R3, RZ ;  /* 0x00000003ff07723e */ /* 0x001fe400048070ff */
[----:B-1----:R-:W-:Y:S01]  /*e170*/  F2FP.SATFINITE.E4M3.F32.PACK_AB_MERGE_C R5, RZ, R0, RZ ;  /* 0x00000000ff05723e */ /* 0x002fe200048070ff */
[----:B---3--:R-:W-:Y:S01]  /*e180*/  FMUL R0, R222, UR24 ;  /* 0x00000018de007c20 */ /* 0x008fe20008400000 */
[----:B------:R-:W-:Y:S01]  /*e190*/  ISETP.LT.OR P6, PT, R34, 0xc2, !P1 ;  /* 0x000000c22200780c */ /* 0x000fe20004fc1670 */
[----:B------:R-:W3:Y:S01]  /*e1a0*/  LDL.LU R222, [R1+0x20] ;  /* 0x0000200001de7983 */ /* 0x000ee20000300800 */
[----:B--2---:R-:W-:Y:S02]  /*e1b0*/  F2FP.SATFINITE.E4M3.F32.PACK_AB_MERGE_C R11, RZ, R2, RZ ;  /* 0x00000002ff0b723e */ /* 0x004fe400048070ff */
[----:B------:R-:W-:Y:S01]  /*e1c0*/  F2FP.SATFINITE.E4M3.F32.PACK_AB_MERGE_C R13, RZ, R0, RZ ;  /* 0x00000000ff0d723e */ /* 0x000fe200048070ff */
[----:B----4-:R-:W-:Y:S01]  /*e1d0*/  FMUL R0, R224, UR24 ;  /* 0x00000018e0007c20 */ /* 0x010fe20008400000 */
[----:B------:R-:W-:Y:S01]  /*e1e0*/  FMUL R2, R225, UR24 ;  /* 0x00000018e1027c20 */ /* 0x000fe20008400000 */
[----:B------:R-:W2:Y:S04]  /*e1f0*/  LDL.LU R224, [R1+0x24] ;  /* 0x0000240001e07983 */ /* 0x000ea80000300800 */
[----:B------:R-:W4:Y:S01]  /*e200*/  LDL.LU R225, [R1+0x28] ;  /* 0x0000280001e17983 */ /* 0x000f220000300800 */
[----:B------:R-:W-:-:S03]  /*e210*/  FMUL R3, R226, UR24 ;  /* 0x00000018e2037c20 */ /* 0x000fc60008400000 */
[----:B------:R-:W4:Y:S04]  /*e220*/  LDL.LU R226, [R1+0x2c] ;  /* 0x00002c0001e27983 */ /* 0x000f280000300800 */
[----:B------:R-:W4:Y:S04]  /*e230*/  LDL.LU R227, [R1+0x30] ;  /* 0x0000300001e37983 */ /* 0x000f280000300800 */
[----:B------:R-:W-:Y:S01]  /*e240*/  @!P3 STG.E.U8 desc[UR22][R26.64+0xb8], R9 ;  /* 0x0000b8091a00b986 */ /* 0x000fe2000c101116 */
[----:B------:R-:W-:-:S03]  /*e250*/  ISETP.LT.OR P3, PT, R34, 0xc1, !P0 ;  /* 0x000000c12200780c */ /* 0x000fc60004761670 */
[----:B------:R0:W-:Y:S01]  /*e260*/  @!P4 STG.E.U8 desc[UR22][R26.64+0xb9], R7 ;  /* 0x0000b9071a00c986 */ /* 0x0001e2000c101116 */
[----:B------:R-:W-:-:S03]  /*e270*/  ISETP.LT.OR P4, PT, R34, 0xc2, !P0 ;  /* 0x000000c22200780c */ /* 0x000fc60004781670 */
[----:B------:R-:W-:Y:S01]  /*e280*/  @!P5 STG.E.U8 desc[UR22][R24.64+0xc0], R11 ;  /* 0x0000c00b1800d986 */ /* 0x000fe2000c101116 */
[----:B------:R-:W-:-:S03]  /*e290*/  ISETP.LT.OR P5, PT, R34, 0xc9, !P1 ;  /* 0x000000c92200780c */ /* 0x000fc60004fa1670 */
[----:B------:R1:W-:Y:S01]  /*e2a0*/  @!P6 STG.E.U8 desc[UR22][R24.64+0xc1], R5 ;  /* 0x0000c1051800e986 */ /* 0x0003e2000c101116 */
[----:B0-----:R-:W-:-:S03]  /*e2b0*/  F2FP.SATFINITE.E4M3.F32.PACK_AB_MERGE_C R7, RZ, R0, RZ ;  /* 0x00000000ff07723e */ /* 0x001fc600048070ff */
[----:B------:R-:W-:Y:S01]  /*e2c0*/  @!P3 STG.E.U8 desc[UR22][R26.64+0xc0], R13 ;  /* 0x0000c00d1a00b986 */ /* 0x000fe2000c101116 */
[C---:B------:R-:W-:Y:S02]  /*e2d0*/  ISETP.LT.OR P6, PT, R34.reuse, 0xca, !P1 ;  /* 0x000000ca2200780c */ /* 0x040fe40004fc1670 */
[----:B-1----:R-:W-:Y:S01]  /*e2e0*/  F2FP.SATFINITE.E4M3.F32.PACK_AB_MERGE_C R5, RZ, R2, RZ ;  /* 0x00000002ff05723e */ /* 0x002fe200048070ff */
[----:B------:R0:W-:Y:S01]  /*e2f0*/  @!P4 STG.E.U8 desc[UR22][R26.64+0xc1], R7 ;  /* 0x0000c1071a00c986 */ /* 0x0001e2000c101116 */
[C---:B------:R-:W-:Y:S02]  /*e300*/  ISETP.LT.OR P3, PT, R34.reuse, 0xc9, !P0 ;  /* 0x000000c92200780c */ /* 0x040fe40004761670 */
[C---:B------:R-:W-:Y:S01]  /*e310*/  ISETP.LT.OR P4, PT, R34.reuse, 0xca, !P0 ;  /* 0x000000ca2200780c */ /* 0x040fe20004781670 */
[----:B------:R1:W-:Y:S01]  /*e320*/  @!P5 STG.E.U8 desc[UR22][R24.64+0xc8], R5 ;  /* 0x0000c8051800d986 */ /* 0x0003e2000c101116 */
[----:B------:R-:W-:Y:S02]  /*e330*/  ISETP.LT.OR P5, PT, R34, 0xd1, !P1 ;  /* 0x000000d12200780c */ /* 0x000fe40004fa1670 */
[----:B------:R-:W-:-:S02]  /*e340*/  F2FP.SATFINITE.E4M3.F32.PACK_AB_MERGE_C R9, RZ, R3, RZ ;  /* 0x00000003ff09723e */ /* 0x000fc400048070ff */
[----:B------:R-:W-:-:S03]  /*e350*/  F2FP.SATFINITE.E4M3.F32.PACK_AB_MERGE_C R11, RZ, R4, RZ ;  /* 0x00000004ff0b723e */ /* 0x000fc600048070ff */
[----:B------:R1:W-:Y:S04]  /*e360*/  @!P6 STG.E.U8 desc[UR22][R24.64+0xc9], R9 ;  /* 0x0000c9091800e986 */ /* 0x0003e8000c101116 */
[----:B------:R-:W-:Y:S01]  /*e370*/  @!P3 STG.E.U8 desc[UR22][R26.64+0xc8], R11 ;  /* 0x0000c80b1a00b986 */ /* 0x000fe2000c101116 */
[----:B------:R-:W-:-:S03]  /*e380*/  FMUL R0, R220, UR24 ;  /* 0x00000018dc007c20 */ /* 0x000fc60008400000 */
[----:B------:R-:W4:Y:S02]  /*e390*/  LDL.LU R220, [R1+0x34] ;  /* 0x0000340001dc7983 */ /* 0x000f240000300800 */
[----:B0-----:R-:W-:Y:S01]  /*e3a0*/  F2FP.SATFINITE.E4M3.F32.PACK_AB_MERGE_C R7, RZ, R0, RZ ;  /* 0x00000000ff07723e */ /* 0x001fe200048070ff */
[----:B------:R-:W-:Y:S02]  /*e3b0*/  FMUL R2, R221, UR24 ;  /* 0x00000018dd027c20 */ /* 0x000fe40008400000 */
[----:B------:R-:W4:Y:S03]  /*e3c0*/  LDL.LU R221, [R1+0x38] ;  /* 0x0000380001dd7983 */ /* 0x000f260000300800 */
[----:B-1----:R-:W-:Y:S01]  /*e3d0*/  F2FP.SATFINITE.E4M3.F32.PACK_AB_MERGE_C R5, RZ, R2, RZ ;  /* 0x00000002ff05723e */ /* 0x002fe200048070ff */
[----:B------:R-:W-:Y:S04]  /*e3e0*/  @!P4 STG.E.U8 desc[UR22][R26.64+0xc9], R7 ;  /* 0x0000c9071a00c986 */ /* 0x000fe8000c101116 */
[----:B------:R0:W-:Y:S01]  /*e3f0*/  @!P5 STG.E.U8 desc[UR22][R24.64+0xd0], R5 ;  /* 0x0000d0051800d986 */ /* 0x0001e2000c101116 */
[----:B------:R-:W-:-:S03]  /*e400*/  FMUL R3, R223, UR24 ;  /* 0x00000018df037c20 */ /* 0x000fc60008400000 */
[----:B------:R-:W4:Y:S02]  /*e410*/  LDL.LU R223, [R1+0x3c] ;  /* 0x00003c0001df7983 */ /* 0x000f240000300800 */
[----:B------:R-:W-:Y:S01]  /*e420*/  F2FP.SATFINITE.E4M3.F32.PACK_AB_MERGE_C R9, RZ, R3, RZ ;  /* 0x00000003ff09723e */ /* 0x000fe200048070ff */
[----:B---3--:R-:W-:Y:S02]  /*e430*/  FMUL R0, R222, UR24 ;  /* 0x00000018de007c20 */ /* 0x008fe40008400000 */
[----:B------:R-:W3:Y:S03]  /*e440*/  LDL.LU R222, [R1+0x40] ;  /* 0x0000400001de7983 */ /* 0x000ee60000300800 */
[----:B------:R-:W-:Y:S01]  /*e450*/  F2FP.SATFINITE.E4M3.F32.PACK_AB_MERGE_C R13, RZ, R0, RZ ;  /* 0x00000000ff0d723e */ /* 0x000fe200048070ff */
[----:B--2---:R-:W-:Y:S02]  /*e460*/  FMUL R2, R224, UR24 ;  /* 0x00000018e0027c20 */ /* 0x004fe40008400000 */
[----:B------:R-:W2:Y:S01]  /*e470*/  LDL.LU R224, [R1+0x44] ;  /* 0x0000440001e07983 */ /* 0x000ea20000300800 */
[----:B----4-:R-:W-:-:S03]  /*e480*/  FMUL R0, R225, UR24 ;  /* 0x00000018e1007c20 */ /* 0x010fc60008400000 */
[----:B------:R-:W4:Y:S01]  /*e490*/  LDL.LU R225, [R1+0x48] ;  /* 0x0000480001e17983 */ /* 0x000f220000300800 */
[----:B------:R-:W-:Y:S01]  /*e4a0*/  FMUL R3, R226, UR24 ;  /* 0x00000018e2037c20 */ /* 0x000fe20008400000 */
[----:B0-----:R-:W-:Y:S02]  /*e4b0*/  F2FP.SATFINITE.E4M3.F32.PACK_AB_MERGE_C R5, RZ, R0, RZ ;  /* 0x00000000ff05723e */ /* 0x001fe400048070ff */
[----:B------:R-:W4:Y:S01]  /*e4c0*/  LDL.LU R226, [R1+0x4c] ;  /* 0x00004c0001e27983 */ /* 0x000f220000300800 */
[----:B------:R-:W-:-:S03]  /*e4d0*/  FMUL R0, R227, UR24 ;  /* 0x00000018e3007c20 */ /* 0x000fc60008400000 */
[----:B------:R-:W4:Y:S01]  /*e4e0*/  LDL.LU R227, [R1+0x50] ;  /* 0x0000500001e37983 */ /* 0x000f220000300800 */
[C---:B------:R-:W-:Y:S02]  /*e4f0*/  ISETP.LT.OR P6, PT, R34.reuse, 0xd2, !P1 ;  /* 0x000000d22200780c */ /* 0x040fe40004fc1670 */
[C---:B------:R-:W-:Y:S01]  /*e500*/  ISETP.LT.OR P4, PT, R34.reuse, 0xd2, !P0 ;  /* 0x000000d22200780c */ /* 0x040fe20004781670 */
[----:B------:R-:W4:Y:S01]  /*e510*/  LDL.LU R218, [R1+0x54] ;  /* 0x0000540001da7983 */ /* 0x000f220000300800 */
[C---:B------:R-:W-:Y:S02]  /*e520*/  ISETP.LT.OR P3, PT, R34.reuse, 0xd1, !P0 ;  /* 0x000000d12200780c */ /* 0x040fe40004761670 */
[----:B------:R-:W-:Y:S02]  /*e530*/  ISETP.LT.OR P5, PT, R34, 0xd9, !P1 ;  /* 0x000000d92200780c */ /* 0x000fe40004fa1670 */
[----:B------:R-:W-:Y:S02]  /*e540*/  F2FP.SATFINITE.E4M3.F32.PACK_AB_MERGE_C R7, RZ, R2, RZ ;  /* 0x00000002ff07723e */ /* 0x000fe400048070ff */
[----:B------:R-:W-:-:S03]  /*e550*/  F2FP.SATFINITE.E4M3.F32.PACK_AB_MERGE_C R11, RZ, R0, RZ ;  /* 0x00000000ff0b723e */ /* 0x000fc600048070ff */
[----:B------:R0:W-:Y:S01]  /*e560*/  @!P6 STG.E.U8 desc[UR22][R24.64+0xd1], R9 ;  /* 0x0000d1091800e986 */ /* 0x0001e2000c101116 */
[----:B------:R-:W-:-:S03]  /*e570*/  ISETP.LT.OR P6, PT, R34, 0xda, !P1 ;  /* 0x000000da2200780c */ /* 0x000fc60004fc1670 */
[----:B------:R-:W-:Y:S01]  /*e580*/  @!P4 STG.E.U8 desc[UR22][R26.64+0xd1], R7 ;  /* 0x0000d1071a00c986 */ /* 0x000fe2000c101116 */
[----:B------:R-:W-:-:S03]  /*e590*/  ISETP.LT.OR P4, PT, R34, 0xda, !P0 ;  /* 0x000000da2200780c */ /* 0x000fc60004781670 */
[----:B------:R-:W-:Y:S01]  /*e5a0*/  @!P3 STG.E.U8 desc[UR22][R26.64+0xd0], R13 ;  /* 0x0000d00d1a00b986 */ /* 0x000fe2000c101116 */
[----:B0-----:R-:W-:-:S03]  /*e5b0*/  F2FP.SATFINITE.E4M3.F32.PACK_AB_MERGE_C R9, RZ, R3, RZ ;  /* 0x00000003ff09723e */ /* 0x001fc600048070ff */
[----:B------:R0:W-:Y:S04]  /*e5c0*/  @!P5 STG.E.U8 desc[UR22][R24.64+0xd8], R5 ;  /* 0x0000d8051800d986 */ /* 0x0001e8000c101116 */
[----:B------:R1:W-:Y:S01]  /*e5d0*/  @!P6 STG.E.U8 desc[UR22][R24.64+0xd9], R9 ;  /* 0x0000d9091800e986 */ /* 0x0003e2000c101116 */
[----:B------:R-:W-:-:S03]  /*e5e0*/  FMUL R0, R220, UR24 ;  /* 0x00000018dc007c20 */ /* 0x000fc60008400000 */
[----:B------:R-:W4:Y:S02]  /*e5f0*/  LDL.LU R220, [R1+0x58] ;  /* 0x0000580001dc7983 */ /* 0x000f240000300800 */
[----:B0-----:R-:W-:Y:S01]  /*e600*/  F2FP.SATFINITE.E4M3.F32.PACK_AB_MERGE_C R5, RZ, R0, RZ ;  /* 0x00000000ff05723e */ /* 0x001fe200048070ff */
[----:B------:R-:W-:Y:S02]  /*e610*/  FMUL R2, R221, UR24 ;  /* 0x00000018dd027c20 */ /* 0x000fe40008400000 */
[----:B------:R-:W4:Y:S03]  /*e620*/  LDL.LU R221, [R1+0x5c] ;  /* 0x00005c0001dd7983 */ /* 0x000f260000300800 */
[----:B------:R-:W-:Y:S01]  /*e630*/  F2FP.SATFINITE.E4M3.F32.PACK_AB_MERGE_C R7, RZ, R2, RZ ;  /* 0x00000002ff07723e */ /* 0x000fe200048070ff */
[----:B------:R0:W-:Y:S01]  /*e640*/  @!P4 STG.E.U8 desc[UR22][R26.64+0xd9], R5 ;  /* 0x0000d9051a00c986 */ /* 0x0001e2000c101116 */
[----:B------:R-:W-:-:S03]  /*e650*/  FMUL R3, R223, UR24 ;  /* 0x00000018df037c20 */ /* 0x000fc60008400000 */
[----:B------:R-:W4:Y:S02]  /*e660*/  LDL.LU R223, [R1+0x60] ;  /* 0x0000600001df7983 */ /* 0x000f240000300800 */
[----:B-1----:R-:W-:Y:S01]  /*e670*/  F2FP.SATFINITE.E4M3.F32.PACK_AB_MERGE_C R9, RZ, R3, RZ ;  /* 0x00000003ff09723e */ /* 0x002fe200048070ff */
[----:B---3--:R-:W-:Y:S02]  /*e680*/  FMUL R4, R222, UR24 ;  /* 0x00000018de047c20 */ /* 0x008fe40008400000 */
[----:B------:R-:W3:Y:S01]  /*e690*/  LDL.LU R222, [R1+0x64] ;  /* 0x0000640001de7983 */ /* 0x000ee20000300800 */
[----:B--2---:R-:W-:-:S03]  /*e6a0*/  FMUL R0, R224, UR24 ;  /* 0x00000018e0007c20 */ /* 0x004fc60008400000 */
[----:B------:R-:W2:Y:S01]  /*e6b0*/  LDL.LU R224, [R1+0x68] ;  /* 0x0000680001e07983 */ /* 0x000ea20000300800 */
[----:B----4-:R-:W-:Y:S01]  /*e6c0*/  FMUL R2, R225, UR24 ;  /* 0x00000018e1027c20 */ /* 0x010fe20008400000 */
[----:B0-----:R-:W-:Y:S02]  /*e6d0*/  F2FP.SATFINITE.E4M3.F32.PACK_AB_MERGE_C R5, RZ, R0, RZ ;  /* 0x00000000ff05723e */ /* 0x001fe400048070ff */
[----:B------:R-:W4:Y:S01]  /*e6e0*/  LDL.LU R225, [R1+0x6c] ;  /* 0x00006c0001e17983 */ /* 0x000f220000300800 */
[----:B------:R-:W-:-:S03]  /*e6f0*/  FMUL R3, R226, UR24 ;  /* 0x00000018e2037c20 */ /* 0x000fc60008400000 */
[----:B------:R-:W4:Y:S01]  /*e700*/  LDL.LU R226, [R1+0x70] ;  /* 0x0000700001e27983 */ /* 0x000f220000300800 */
[----:B------:R-:W-:-:S03]  /*e710*/  FMUL R0, R227, UR24 ;  /* 0x00000018e3007c20 */ /* 0x000fc60008400000 */
[----:B------:R-:W4:Y:S01]  /*e720*/  LDL.LU R227, [R1+0x74] ;  /* 0x0000740001e37983 */ /* 0x000f220000300800 */
[C---:B------:R-:W-:Y:S02]  /*e730*/  ISETP.LT.OR P3, PT, R34.reuse, 0xd9, !P0 ;  /* 0x000000d92200780c */ /* 0x040fe40004761670 */
[C---:B------:R-:W-:Y:S02]  /*e740*/  ISETP.LT.OR P5, PT, R34.reuse, 0xe1, !P1 ;  /* 0x000000e12200780c */ /* 0x040fe40004fa1670 */
[C---:B------:R-:W-:Y:S02]  /*e750*/  ISETP.LT.OR P6, PT, R34.reuse, 0xe2, !P1 ;  /* 0x000000e22200780c */ /* 0x040fe40004fc1670 */
[----:B------:R-:W-:-:S07]  /*e760*/  ISETP.LT.OR P4, PT, R34, 0xe2, !P0 ;  /* 0x000000e22200780c */ /* 0x000fce0004781670 */
[----:B------:R-:W-:Y:S01]  /*e770*/  @!P3 STG.E.U8 desc[UR22][R26.64+0xd8], R11 ;  /* 0x0000d80b1a00b986 */ /* 0x000fe2000c101116 */
[----:B------:R-:W-:-:S03]  /*e780*/  ISETP.LT.OR P3, PT, R34, 0xe1, !P0 ;  /* 0x000000e12200780c */ /* 0x000fc60004761670 */
[----:B------:R0:W-:Y:S01]  /*e790*/  @!P5 STG.E.U8 desc[UR22][R24.64+0xe0], R7 ;  /* 0x0000e0071800d986 */ /* 0x0001e2000c101116 */
[----:B------:R-:W-:-:S03]  /*e7a0*/  ISETP.LT.OR P5, PT, R34, 0xe9, !P1 ;  /* 0x000000e92200780c */ /* 0x000fc60004fa1670 */
[----:B------:R1:W-:Y:S01]  /*e7b0*/  @!P6 STG.E.U8 desc[UR22][R24.64+0xe1], R9 ;  /* 0x0000e1091800e986 */ /* 0x0003e2000c101116 */
[----:B------:R-:W-:Y:S02]  /*e7c0*/  ISETP.LT.OR P6, PT, R34, 0xea, !P1 ;  /* 0x000000ea2200780c */ /* 0x000fe40004fc1670 */
[----:B------:R-:W-:Y:S01]  /*e7d0*/  F2FP.SATFINITE.E4M3.F32.PACK_AB_MERGE_C R13, RZ, R4, RZ ;  /* 0x00000004ff0d723e */ /* 0x000fe200048070ff */
[----:B------:R1:W-:Y:S01]  /*e7e0*/  @!P4 STG.E.U8 desc[UR22][R26.64+0xe1], R5 ;  /* 0x0000e1051a00c986 */ /* 0x0003e2000c101116 */
[----:B0-----:R-:W-:-:S03]  /*e7f0*/  F2FP.SATFINITE.E4M3.F32.PACK_AB_MERGE_C R7, RZ, R2, RZ ;  /* 0x00000002ff07723e */ /* 0x001fc600048070ff */
[----:B------:R-:W-:Y:S01]  /*e800*/  @!P3 STG.E.U8 desc[UR22][R26.64+0xe0], R13 ;  /* 0x0000e00d1a00b986 */ /* 0x000fe2000c101116 */
[----:B-1----:R-:W-:-:S03]  /*e810*/  F2FP.SATFINITE.E4M3.F32.PACK_AB_MERGE_C R9, RZ, R3, RZ ;  /* 0x00000003ff09723e */ /* 0x002fc600048070ff */
[----:B------:R0:W-:Y:S01]  /*e820*/  @!P5 STG.E.U8 desc[UR22][R24.64+0xe8], R7 ;  /* 0x0000e8071800d986 */ /* 0x0001e2000c101116 */
[C---:B------:R-:W-:Y:S02]  /*e830*/  ISETP.LT.OR P3, PT, R34.reuse, 0xe9, !P0 ;  /* 0x000000e92200780c */ /* 0x040fe40004761670 */
[C---:B------:R-:W-:Y:S01]  /*e840*/  ISETP.LT.OR P4, PT, R34.reuse, 0xea, !P0 ;  /* 0x000000ea2200780c */ /* 0x040fe20004781670 */
[----:B------:R1:W-:Y:S01]  /*e850*/  @!P6 STG.E.U8 desc[UR22][R24.64+0xe9], R9 ;  /* 0x0000e9091800e986 */ /* 0x0003e2000c101116 */
[----:B------:R-:W-:Y:S01]  /*e860*/  ISETP.LT.OR P5, PT, R34, 0xf1, !P1 ;  /* 0x000000f12200780c */ /* 0x000fe20004fa1670 */
[----:B------:R-:W-:Y:S01]  /*e870*/  FMUL R2, R218, UR24 ;  /* 0x00000018da027c20 */ /* 0x000fe20008400000 */
[----:B------:R-:W-:Y:S02]  /*e880*/  ISETP.LT.OR P6, PT, R34, 0xf2, !P1 ;  /* 0x000000f22200780c */ /* 0x000fe40004fc1670 */
[----:B------:R-:W-:Y:S02]  /*e890*/  F2FP.SATFINITE.E4M3.F32.PACK_AB_MERGE_C R11, RZ, R0, RZ ;  /* 0x00000000ff0b723e */ /* 0x000fe400048070ff */
[----:B------:R-:W-:-:S03]  /*e8a0*/  F2FP.SATFINITE.E4M3.F32.PACK_AB_MERGE_C R5, RZ, R2, RZ ;  /* 0x00000002ff05723e */ /* 0x000fc600048070ff */
[----:B------:R-:W-:Y:S01]  /*e8b0*/  @!P3 STG.E.U8 desc[UR22][R26.64+0xe8], R11 ;  /* 0x0000e80b1a00b986 */ /* 0x000fe2000c101116 */
[----:B------:R-:W-:-:S03]  /*e8c0*/  ISETP.LT.OR P3, PT, R34, 0xf1, !P0 ;  /* 0x000000f12200780c */ /* 0x000fc60004761670 */
[----:B------:R-:W-:Y:S01]  /*e8d0*/  @!P4 STG.E.U8 desc[UR22][R26.64+0xe9], R5 ;  /* 0x0000e9051a00c986 */ /* 0x000fe2000c101116 */
[C---:B------:R-:W-:Y:S02]  /*e8e0*/  ISETP.LT.OR P4, PT, R34.reuse, 0xf9, !P1 ;  /* 0x000000f92200780c */ /* 0x040fe40004f81670 */
[----:B------:R-:W-:Y:S01]  /*e8f0*/  ISETP.LT.OR P1, PT, R34, 0xfa, !P1 ;  /* 0x000000fa2200780c */ /* 0x000fe20004f21670 */
[----:B------:R-:W-:-:S05]  /*e900*/  FMUL R0, R220, UR24 ;  /* 0x00000018dc007c20 */ /* 0x000fca0008400000 */
[----:B0-----:R-:W-:-:S05]  /*e910*/  F2FP.SATFINITE.E4M3.F32.PACK_AB_MERGE_C R7, RZ, R0, RZ ;  /* 0x00000000ff07723e */ /* 0x001fca00048070ff */
[----:B------:R0:W-:Y:S01]  /*e920*/  @!P5 STG.E.U8 desc[UR22][R24.64+0xf0], R7 ;  /* 0x0000f0071800d986 */ /* 0x0001e2000c101116 */
[----:B------:R-:W-:-:S05]  /*e930*/  FMUL R3, R221, UR24 ;  /* 0x00000018dd037c20 */ /* 0x000fca0008400000 */
[----:B-1----:R-:W-:Y:S02]  /*e940*/  F2FP.SATFINITE.E4M3.F32.PACK_AB_MERGE_C R9, RZ, R3, RZ ;  /* 0x00000003ff09723e */ /* 0x002fe400048070ff */
[----:B------:R-:W-:-:S03]  /*e950*/  ISETP.LT.OR P5, PT, R34, 0xf2, !P0 ;  /* 0x000000f22200780c */ /* 0x000fc600047a1670 */
[----:B------:R1:W-:Y:S01]  /*e960*/  @!P6 STG.E.U8 desc[UR22][R24.64+0xf1], R9 ;  /* 0x0000f1091800e986 */ /* 0x0003e2000c101116 */
[C---:B------:R-:W-:Y:S02]  /*e970*/  ISETP.LT.OR P6, PT, R34.reuse, 0xf9, !P0 ;  /* 0x000000f92200780c */ /* 0x040fe400047c1670 */
[----:B------:R-:W-:Y:S01]  /*e980*/  ISETP.LT.OR P0, PT, R34, 0xfa, !P0 ;  /* 0x000000fa2200780c */ /* 0x000fe20004701670 */
[----:B------:R-:W-:-:S05]  /*e990*/  FMUL R0, R223, UR24 ;  /* 0x00000018df007c20 */ /* 0x000fca0008400000 */
[----:B------:R-:W-:-:S05]  /*e9a0*/  F2FP.SATFINITE.E4M3.F32.PACK_AB_MERGE_C R13, RZ, R0, RZ ;  /* 0x00000000ff0d723e */ /* 0x000fca00048070ff */
[----:B------:R0:W-:Y:S01]  /*e9b0*/  @!P3 STG.E.U8 desc[UR22][R26.64+0xf0], R13 ;  /* 0x0000f00d1a00b986 */ /* 0x0001e2000c101116 */
[----:B---3--:R-:W-:Y:S01]  /*e9c0*/  FMUL R0, R222, UR24 ;  /* 0x00000018de007c20 */ /* 0x008fe20008400000 */
[----:B--2---:R-:W-:Y:S01]  /*e9d0*/  FMUL R2, R224, UR24 ;  /* 0x00000018e0027c20 */ /* 0x004fe20008400000 */
[----:B----4-:R-:W-:-:S03]  /*e9e0*/  FMUL R3, R225, UR24 ;  /* 0x00000018e1037c20 */ /* 0x010fc60008400000 */
[----:B0-----:R-:W-:Y:S01]  /*e9f0*/  F2FP.SATFINITE.E4M3.F32.PACK_AB_MERGE_C R7, RZ, R0, RZ ;  /* 0x00000000ff07723e */ /* 0x001fe200048070ff */
[----:B------:R-:W-:Y:S01]  /*ea00*/  FMUL R4, R226, UR24 ;  /* 0x00000018e2047c20 */ /* 0x000fe20008400000 */
[----:B------:R-:W-:Y:S01]  /*ea10*/  FMUL R5, R227, UR24 ;  /* 0x00000018e3057c20 */ /* 0x000fe20008400000 */
[----:B-1----:R-:W-:Y:S02]  /*ea20*/  F2FP.SATFINITE.E4M3.F32.PACK_AB_MERGE_C R9, RZ, R2, RZ ;  /* 0x00000002ff09723e */ /* 0x002fe400048070ff */
[----:B------:R-:W-:Y:S02]  /*ea30*/  F2FP.SATFINITE.E4M3.F32.PACK_AB_MERGE_C R3, RZ, R3, RZ ;  /* 0x00000003ff03723e */ /* 0x000fe400048070ff */
[----:B------:R-:W-:Y:S02]  /*ea40*/  F2FP.SATFINITE.E4M3.F32.PACK_AB_MERGE_C R11, RZ, R4, RZ ;  /* 0x00000004ff0b723e */ /* 0x000fe400048070ff */
[----:B------:R-:W-:Y:S01]  /*ea50*/  F2FP.SATFINITE.E4M3.F32.PACK_AB_MERGE_C R5, RZ, R5, RZ ;  /* 0x00000005ff05723e */ /* 0x000fe200048070ff */
[----:B------:R0:W-:Y:S04]  /*ea60*/  @!P5 STG.E.U8 desc[UR22][R26.64+0xf1], R7 ;  /* 0x0000f1071a00d986 */ /* 0x0001e8000c101116 */
[----:B------:R0:W-:Y:S04]  /*ea70*/  @!P4 STG.E.U8 desc[UR22][R24.64+0xf8], R9 ;  /* 0x0000f8091800c986 */ /* 0x0001e8000c101116 */
[----:B------:R0:W-:Y:S04]  /*ea80*/  @!P1 STG.E.U8 desc[UR22][R24.64+0xf9], R3 ;  /* 0x0000f90318009986 */ /* 0x0001e8000c101116 */
[----:B------:R0:W-:Y:S04]  /*ea90*/  @!P6 STG.E.U8 desc[UR22][R26.64+0xf8], R11 ;  /* 0x0000f80b1a00e986 */ /* 0x0001e8000c101116 */
[----:B------:R0:W-:Y:S02]  /*eaa0*/  @!P0 STG.E.U8 desc[UR22][R26.64+0xf9], R5 ;  /* 0x0000f9051a008986 */ /* 0x0001e4000c101116 */
.L_x_298:
[----:B------:R-:W-:Y:S05]  /*eab0*/  BSYNC B0 ;  /* 0x0000000000007941 */ /* 0x000fea0003800000 */
.L_x_40:
[----:B------:R-:W2:Y:S01]  /*eac0*/  LDL.LU R22, [R1+0x84] ;  /* 0x0000840001167983 */ /* 0x000ea20000300800 */
[----:B0-----:R-:W-:Y:S01]  /*ead0*/  IMAD.U32 R3, RZ, RZ, UR18 ;  /* 0x00000012ff037e24 */ /* 0x001fe2000f8e00ff */
[----:B------:R-:W-:Y:S02]  /*eae0*/  ULDC.64 UR6, c[0x0][0x650] ;  /* 0x0001940000067ab9 */ /* 0x000fe40000000a00 */
[----:B------:R-:W3:Y:S01]  /*eaf0*/  LDL.LU R19, [R1+0x88] ;  /* 0x0000880001137983 */ /* 0x000ee20000300800 */
[----:B-----5:R-:W-:Y:S01]  /*eb00*/  IMAD.U32 R0, RZ, RZ, UR20 ;  /* 0x00000014ff007e24 */ /* 0x020fe2000f8e00ff */
[----:B------:R0:W-:Y:S01]  /*eb10*/  SYNCS.ARRIVE.TRANS64.A1T0 RZ, [R3+UR29], RZ ;  /* 0x000000ff03ff79a7 */ /* 0x0001e2000810001d */
[----:B------:R-:W-:Y:S02]  /*eb20*/  IMAD.U32 R2, RZ, RZ, UR20 ;  /* 0x00000014ff027e24 */ /* 0x000fe4000f8e00ff */
[----:B------:R-:W-:Y:S02]  /*eb30*/  IMAD.MOV.U32 R4, RZ, RZ, -0x1 ;  /* 0xffffffffff047424 */ /* 0x000fe400078e00ff */
[----:B0-----:R-:W-:Y:S01]  /*eb40*/  IMAD.U32 R3, RZ, RZ, UR15 ;  /* 0x0000000fff037e24 */ /* 0x001fe2000f8e00ff */
[----:B---3--:R-:W-:-:S02]  /*eb50*/  LEA R19, P0, R0, R19, 0x1 ;  /* 0x0000001300137211 */ /* 0x008fc400078008ff */
[----:B------:R-:W-:Y:S02]  /*eb60*/  PRMT R0, RZ, 0x7610, R0 ;  /* 0x00007610ff007816 */ /* 0x000fe40000000000 */
[----:B--2---:R-:W-:Y:S01]  /*eb70*/  LEA.HI.X R22, R2, R22, R3, 0x1, P0 ;  /* 0x0000001602167211 */ /* 0x004fe200000f0c03 */
[----:B------:R-:W-:Y:S01]  /*eb80*/  IMAD.MOV.U32 R2, RZ, RZ, -0x1 ;  /* 0xffffffffff027424 */ /* 0x000fe200078e00ff */
[----:B------:R0:W-:Y:S01]  /*eb90*/  STL [R1+0x88], R19 ;  /* 0x0000881301007387 */ /* 0x0001e20000100800 */
[----:B------:R-:W-:Y:S01]  /*eba0*/  IMAD.MOV.U32 R3, RZ, RZ, -0x1 ;  /* 0xffffffffff037424 */ /* 0x000fe200078e00ff */
[----:B------:R-:W-:Y:S02]  /*ebb0*/  ISETP.GE.U32.AND P0, PT, R19, UR6, PT ;  /* 0x0000000613007c0c */ /* 0x000fe4000bf06070 */
[----:B------:R0:W-:Y:S02]  /*ebc0*/  STL [R1+0x84], R22 ;  /* 0x0000841601007387 */ /* 0x0001e40000100800 */
[----:B------:R-:W-:-:S02]  /*ebd0*/  ISETP.GE.U32.AND.EX P0, PT, R22, UR7, PT, P0 ;  /* 0x0000000716007c0c */ /* 0x000fc4000bf06100 */
[----:B------:R0:W-:Y:S04]  /*ebe0*/  STL [R1+0x8c], R4 ;  /* 0x00008c0401007387 */ /* 0x0001e80000100800 */
[----:B------:R0:W-:Y:S04]  /*ebf0*/  STL [R1+0x7c], R2 ;  /* 0x00007c0201007387 */ /* 0x0001e80000100800 */
[----:B------:R0:W-:Y:S03]  /*ec00*/  STL [R1+0x90], R3 ;  /* 0x0000900301007387 */ /* 0x0001e60000100800 */
[----:B------:R-:W-:Y:S05]  /*ec10*/  @P0 BRA `(.L_x_299) ;  /* 0x0000000400740947 */ /* 0x000fea0003800000 */
[----:B------:R-:W2:Y:S01]  /*ec20*/  S2R R14, SR_CTAID.X ;  /* 0x00000000000e7919 */ /* 0x000ea20000002500 */
[----:B------:R-:W3:Y:S01]  /*ec30*/  LDC.64 R8, c[0x0][0x628] ;  /* 0x00018a00ff087b82 */ /* 0x000ee20000000a00 */
[----:B------:R-:W-:Y:S01]  /*ec40*/  ULDC UR6, c[0x0][0x150] ;  /* 0x0000540000067ab9 */ /* 0x000fe20000000800 */
[----:B------:R-:W-:Y:S01]  /*ec50*/  IMAD.MOV.U32 R6, RZ, RZ, R19 ;  /* 0x000000ffff067224 */ /* 0x000fe200078e0013 */
[----:B------:R-:W0:Y:S01]  /*ec60*/  S2R R16, SR_CTAID.Y ;  /* 0x0000000000107919 */ /* 0x000e220000002600 */
[----:B------:R-:W-:-:S04]  /*ec70*/  IMAD.MOV.U32 R7, RZ, RZ, R22 ;  /* 0x000000ffff077224 */ /* 0x000fc800078e0016 */
[----:B------:R-:W0:Y:S08]  /*ec80*/  LDC R17, c[0x0][0x144] ;  /* 0x00005100ff117b82 */ /* 0x000e300000000800 */
[----:B------:R-:W0:Y:S08]  /*ec90*/  LDC R10, c[0x0][0x630] ;  /* 0x00018c00ff0a7b82 */ /* 0x000e300000000800 */
[----:B------:R-:W0:Y:S01]  /*eca0*/  LDC.64 R12, c[0x0][0x620] ;  /* 0x00018800ff0c7b82 */ /* 0x000e220000000a00 */
[----:B---3--:R-:W-:-:S04]  /*ecb0*/  ISETP.NE.U32.AND P0, PT, R8, RZ, PT ;  /* 0x000000ff0800720c */ /* 0x008fc80003f05070 */
[----:B------:R-:W-:Y:S02]  /*ecc0*/  ISETP.NE.AND.EX P0, PT, R9, RZ, PT, P0 ;  /* 0x000000ff0900720c */ /* 0x000fe40003f05300 */
[----:B--2---:R-:W-:-:S05]  /*ecd0*/  I2FP.F32.U32 R0, R14 ;  /* 0x0000000e00007245 */ /* 0x004fca0000201000 */
[----:B------:R-:W-:-:S04]  /*ece0*/  FMUL R0, R0, UR6 ;  /* 0x0000000600007c20 */ /* 0x000fc80008400000 */
[----:B------:R2:W3:Y:S02]  /*ecf0*/  F2I.U32.TRUNC.NTZ R15, R0 ;  /* 0x00000000000f7305 */ /* 0x0004e4000020f000 */
[----:B------:R-:W-:Y:S05]  /*ed00*/  @!P0 BRA `(.L_x_300) ;  /* 0x0000000000288947 */ /* 0x000fea0003800000 */
[----:B--2---:R-:W2:Y:S02]  /*ed10*/  LDC R0, c[0x0][0x634] ;  /* 0x00018d00ff007b82 */ /* 0x004ea40000000800 */
[----:B--2---:R-:W-:-:S05]  /*ed20*/  IADD3 R7, P0, R19, R0, RZ ;  /* 0x0000000013077210 */ /* 0x004fca0007f1e0ff */
[----:B------:R-:W-:-:S04]  /*ed30*/  IMAD.X R11, RZ, RZ, R22, P0 ;  /* 0x000000ffff0b7224 */ /* 0x000fc800000e0616 */
[----:B0-----:R-:W-:-:S04]  /*ed40*/  IMAD.WIDE.U32 R2, R11, R8, RZ ;  /* 0x000000080b027225 */ /* 0x001fc800078e00ff */
[----:B------:R-:W-:-:S04]  /*ed50*/  IMAD.WIDE.U32 R4, P0, R7, R9, R2 ;  /* 0x0000000907047225 */ /* 0x000fc80007800002 */
[----:B------:R-:W-:-:S04]  /*ed60*/  IMAD.WIDE.U32 R2, R7, R8, RZ ;  /* 0x0000000807027225 */ /* 0x000fc800078e00ff */
[----:B------:R-:W-:Y:S01]  /*ed70*/  IMAD.X R7, RZ, RZ, RZ, P0 ;  /* 0x000000ffff077224 */ /* 0x000fe200000e06ff */
[----:B------:R-:W-:Y:S01]  /*ed80*/  IADD3 RZ, P0, R3, R4, RZ ;  /* 0x0000000403ff7210 */ /* 0x000fe20007f1e0ff */
[----:B------:R-:W-:-:S04]  /*ed90*/  IMAD.MOV.U32 R6, RZ, RZ, R5 ;  /* 0x000000ffff067224 */ /* 0x000fc800078e0005 */
[----:B------:R-:W-:-:S08]  /*eda0*/  IMAD.WIDE.U32.X R6, R11, R9, R6, P0 ;  /* 0x000000090b067225 */ /* 0x000fd000000e0406 */
.L_x_300:
[-CC-:B0-----:R-:W-:Y:S01]  /*edb0*/  SHF.R.U64 R11, R6, R10.reuse, R7.reuse ;  /* 0x0000000a060b7219 */ /* 0x181fe20000001207 */
[----:B------:R-:W0:Y:S01]  /*edc0*/  LDC.64 R20, c[0x0][0x640] ;  /* 0x00019000ff147b82 */ /* 0x000e220000000a00 */
[----:B--2---:R-:W-:Y:S01]  /*edd0*/  SHF.R.U32.HI R0, RZ, R10, R7 ;  /* 0x0000000aff007219 */ /* 0x004fe20000011607 */
[----:B------:R-:W-:Y:S01]  /*ede0*/  IMAD.MOV.U32 R2, RZ, RZ, R19 ;  /* 0x000000ffff027224 */ /* 0x000fe200078e0013 */
[----:B------:R-:W-:Y:S01]  /*edf0*/  IADD3 R5, P0, RZ, -R11, RZ ;  /* 0x8000000bff057210 */ /* 0x000fe20007f1e0ff */
[----:B---3--:R-:W-:Y:S01]  /*ee00*/  IMAD.MOV R15, RZ, RZ, -R15 ;  /* 0x000000ffff0f7224 */ /* 0x008fe200078e0a0f */
[----:B------:R-:W-:Y:S01]  /*ee10*/  ULDC UR6, c[0x0][0x154] ;  /* 0x0000550000067ab9 */ /* 0x000fe20000000800 */
[----:B------:R-:W-:Y:S02]  /*ee20*/  IMAD.MOV.U32 R7, RZ, RZ, 0x1 ;  /* 0x00000001ff077424 */ /* 0x000fe400078e00ff */
[----:B------:R-:W2:Y:S01]  /*ee30*/  LDC R4, c[0x0][0x618] ;  /* 0x00018600ff047b82 */ /* 0x000ea20000000800 */
[----:B------:R-:W-:-:S02]  /*ee40*/  IMAD.X R3, RZ, RZ, ~R0, P0 ;  /* 0x000000ffff037224 */ /* 0x000fc400000e0e00 */
[----:B------:R-:W-:Y:S02]  /*ee50*/  IMAD R17, R17, R15, R14 ;  /* 0x0000000f11117224 */ /* 0x000fe400078e020e */
[-C--:B------:R-:W-:Y:S02]  /*ee60*/  IMAD R0, R3, R12.reuse, RZ ;  /* 0x0000000c03007224 */ /* 0x080fe400078e02ff */
[----:B------:R-:W-:Y:S01]  /*ee70*/  IMAD.MOV.U32 R3, RZ, RZ, R22 ;  /* 0x000000ffff037224 */ /* 0x000fe200078e0016 */
[----:B------:R-:W3:Y:S01]  /*ee80*/  LDC R6, c[0x0][0x608] ;  /* 0x00018200ff067b82 */ /* 0x000ee20000000800 */
[----:B------:R-:W-:-:S04]  /*ee90*/  IMAD.WIDE.U32 R2, R5, R12, R2 ;  /* 0x0000000c05027225 */ /* 0x000fc800078e0002 */
[----:B------:R-:W-:-:S03]  /*eea0*/  IMAD R5, R5, R13, R0 ;  /* 0x0000000d05057224 */ /* 0x000fc600078e0200 */
[----:B------:R-:W5:Y:S01]  /*eeb0*/  LDC R18, c[0x0][0x658] ;  /* 0x00019600ff127b82 */ /* 0x000f620000000800 */
[----:B------:R-:W-:Y:S01]  /*eec0*/  I2FP.F32.U32 R0, R16 ;  /* 0x0000001000007245 */ /* 0x000fe20000201000 */
[----:B------:R-:W-:Y:S01]  /*eed0*/  IMAD.IADD R3, R3, 0x1, R5 ;  /* 0x0000000103037824 */ /* 0x000fe200078e0205 */
[----:B0-----:R-:W-:Y:S01]  /*eee0*/  ISETP.NE.U32.AND P0, PT, R20, RZ, PT ;  /* 0x000000ff1400720c */ /* 0x001fe20003f05070 */
[----:B------:R-:W-:Y:S02]  /*eef0*/  IMAD.MOV.U32 R5, RZ, RZ, -0x1 ;  /* 0xffffffffff057424 */ /* 0x000fe400078e00ff */
[----:B------:R-:W-:Y:S02]  /*ef00*/  FMUL R0, R0, UR6 ;  /* 0x0000000600007c20 */ /* 0x000fe40008400000 */
[----:B------:R-:W0:Y:S01]  /*ef10*/  LDC R15, c[0x0][0x148] ;  /* 0x00005200ff0f7b82 */ /* 0x000e220000000800 */
[----:B--2---:R-:W-:Y:S01]  /*ef20*/  SHF.R.U64 R10, R2, R4, R3 ;  /* 0x00000004020a7219 */ /* 0x004fe20000001203 */
[----:B------:R2:W0:Y:S01]  /*ef30*/  F2I.U32.TRUNC.NTZ R13, R0 ;  /* 0x00000000000d7305 */ /* 0x000422000020f000 */
[----:B------:R-:W-:-:S02]  /*ef40*/  ISETP.NE.AND.EX P0, PT, R21, RZ, PT, P0 ;  /* 0x000000ff1500720c */ /* 0x000fc40003f05300 */
[----:B------:R-:W-:-:S03]  /*ef50*/  SHF.R.U32.HI R3, RZ, R4, R3 ;  /* 0x00000004ff037219 */ /* 0x000fc60000011603 */
[----:B------:R-:W0:Y:S01]  /*ef60*/  LDC R14, c[0x0][0x600] ;  /* 0x00018000ff0e7b82 */ /* 0x000e220000000800 */
[-CC-:B---3--:R-:W-:Y:S02]  /*ef70*/  SHF.R.U64 R8, R10, R6.reuse, R3.reuse ;  /* 0x000000060a087219 */ /* 0x188fe40000001203 */
[----:B------:R-:W-:-:S05]  /*ef80*/  SHF.R.U32.HI R3, RZ, R6, R3 ;  /* 0x00000006ff037219 */ /* 0x000fca0000011603 */
[----:B------:R-:W3:Y:S01]  /*ef90*/  LDC R22, c[0x0][0x648] ;  /* 0x00019200ff167b82 */ /* 0x000ee20000000800 */
[-CC-:B-----5:R-:W-:Y:S02]  /*efa0*/  SHF.R.U64 R12, R8, R18.reuse, R3.reuse ;  /* 0x00000012080c7219 */ /* 0x1a0fe40000001203 */
[-C--:B------:R-:W-:Y:S02]  /*efb0*/  SHF.L.U32 R5, R5, R18.reuse, RZ ;  /* 0x0000001205057219 */ /* 0x080fe400000006ff */
[-C--:B------:R-:W-:Y:S01]  /*efc0*/  SHF.R.U32.HI R3, RZ, R18.reuse, R3 ;  /* 0x00000012ff037219 */ /* 0x080fe20000011603 */
[----:B------:R-:W-:Y:S01]  /*efd0*/  IMAD.MOV.U32 R2, RZ, RZ, R12 ;  /* 0x000000ffff027224 */ /* 0x000fe200078e000c */
[----:B------:R-:W-:Y:S01]  /*efe0*/  SHF.L.U32 R18, R7, R18, RZ ;  /* 0x0000001207127219 */ /* 0x000fe200000006ff */
[----:B------:R-:W0:Y:S01]  /*eff0*/  LDC R23, c[0x0][0x638] ;  /* 0x00018e00ff177b82 */ /* 0x000e220000000800 */
[----:B------:R-:W-:-:S07]  /*f000*/  LOP3.LUT R19, RZ, R5, RZ, 0x33, !PT ;  /* 0x00000005ff137212 */ /* 0x000fce00078e33ff */
[----:B------:R-:W0:Y:S01]  /*f010*/  LDC R24, c[0x0][0x610] ;  /* 0x00018400ff187b82 */ /* 0x000e220000000800 */
[----:B--2---:R-:W-:Y:S05]  /*f020*/  @!P0 BRA `(.L_x_301) ;  /* 0x0000000000288947 */ /* 0x004fea0003800000 */
[----:B------:R-:W2:Y:S02]  /*f030*/  LDC R7, c[0x0][0x64c] ;  /* 0x00019300ff077b82 */ /* 0x000ea40000000800 */
[----:B--2---:R-:W-:-:S05]  /*f040*/  IADD3 R7, P0, R12, R7, RZ ;  /* 0x000000070c077210 */ /* 0x004fca0007f1e0ff */
        /* <DEDUP_REMOVED lines=8> */
.L_x_301:
[----:B---3--:R-:W-:Y:S01]  /*f0d0*/  SHF.R.U64 R0, R2, R22, R3 ;  /* 0x0000001602007219 */ /* 0x008fe20000001203 */
[----:B0-----:R-:W-:Y:S01]  /*f0e0*/  VIADD R7, R14, 0xffffffff ;  /* 0xffffffff0e077836 */ /* 0x001fe20000000000 */
[----:B------:R-:W-:Y:S01]  /*f0f0*/  LOP3.LUT R5, R8, R19, RZ, 0xc0, !PT ;  /* 0x0000001308057212 */ /* 0x000fe200078ec0ff */
[----:B------:R-:W-:Y:S02]  /*f100*/  IMAD.MOV R13, RZ, RZ, -R13 ;  /* 0x000000ffff0d7224 */ /* 0x000fe400078e0a0d */
[----:B------:R-:W-:Y:S02]  /*f110*/  IMAD.MOV R3, RZ, RZ, -R0 ;  /* 0x000000ffff037224 */ /* 0x000fe400078e0a00 */
[----:B------:R-:W-:Y:S01]  /*f120*/  IMAD R2, R18, R0, R5 ;  /* 0x0000000012027224 */ /* 0x000fe200078e0205 */
[----:B------:R-:W-:Y:S01]  /*f130*/  LOP3.LUT R5, R10, R7, RZ, 0xc0, !PT ;  /* 0x000000070a057212 */ /* 0x000fe200078ec0ff */
[----:B------:R-:W-:Y:S02]  /*f140*/  @P2 IMAD R17, R15, R13, R16 ;  /* 0x0000000d0f112224 */ /* 0x000fe400078e0210 */
[----:B------:R-:W-:-:S02]  /*f150*/  IMAD R0, R3, R23, R12 ;  /* 0x0000001703007224 */ /* 0x000fc400078e020c */
[----:B------:R-:W-:Y:S02]  /*f160*/  IMAD.MOV.U32 R4, RZ, RZ, 0x1 ;  /* 0x00000001ff047424 */ /* 0x000fe400078e00ff */
[----:B------:R-:W-:Y:S02]  /*f170*/  IMAD R2, R2, R24, R17 ;  /* 0x0000001802027224 */ /* 0x000fe400078e0211 */
[----:B------:R-:W-:Y:S01]  /*f180*/  IMAD R3, R0, R14, R5 ;  /* 0x0000000e00037224 */ /* 0x000fe200078e0205 */
[----:B------:R-:W-:-:S04]  /*f190*/  PRMT R0, R4, 0x7610, R0 ;  /* 0x0000761004007816 */ /* 0x000fc80000000000 */
[----:B------:R-:W-:Y:S02]  /*f1a0*/  SEL R4, R3, R2, !P2 ;  /* 0x0000000203047207 */ /* 0x000fe40005000000 */
[----:B------:R-:W-:-:S03]  /*f1b0*/  SEL R2, R2, R3, !P2 ;  /* 0x0000000302027207 */ /* 0x000fc60005000000 */
[----:B------:R2:W-:Y:S04]  /*f1c0*/  STL [R1+0x90], R4 ;  /* 0x0000900401007387 */ /* 0x0005e80000100800 */
[----:B------:R2:W-:Y:S04]  /*f1d0*/  STL [R1+0x7c], R11 ;  /* 0x00007c0b01007387 */ /* 0x0005e80000100800 */
[----:B------:R2:W-:Y:S02]  /*f1e0*/  STL [R1+0x8c], R2 ;  /* 0x00008c0201007387 */ /* 0x0005e40000100800 */
.L_x_299:
[----:B------:R-:W-:Y:S01]  /*f1f0*/  LOP3.LUT P0, RZ, R0, 0xff, RZ, 0xc0, !PT ;  /* 0x000000ff00ff7812 */ /* 0x000fe2000780c0ff */
[----:B------:R-:W-:-:S12]  /*f200*/  ULOP3.LUT UR30, UR30, 0x1, URZ, 0x3c, !UPT ;  /* 0x000000011e1e7892 */ /* 0x000fd8000f8e3c3f */
[----:B------:R-:W-:Y:S05]  /*f210*/  @P0 BRA `(.L_x_302) ;  /* 0xffffff2400a80947 */ /* 0x000fea000383ffff */
[----:B------:R-:W-:Y:S05]  /*f220*/  EXIT ;  /* 0x000000000000794d */ /* 0x000fea0003800000 */
.L_x_18:
[----:B------:R-:W-:-:S08]  /*f230*/  ISETP.NE.AND P0, PT, RZ, UR6, PT ;  /* 0x00000006ff007c0c */ /* 0x000fd0000bf05270 */
[----:B0123--:R-:W0:-:S00]  /*f240*/  USETMAXREG.DEALLOC.CTAPOOL 0x28 ;  /* 0x00000028000079c8 */ /* 0x00fe0000080e0500 */
[----:B------:R-:W-:Y:S05]  /*f250*/  @P0 EXIT ;  /* 0x000000000000094d */ /* 0x000fea0003800000 */
[----:B0-----:R-:W-:Y:S01]  /*f260*/  LOP3.LUT P0, RZ, R0, 0xff, RZ, 0xc0, !PT ;  /* 0x000000ff00ff7812 */ /* 0x001fe2000780c0ff */
[----:B------:R-:W-:Y:S02]  /*f270*/  IMAD.MOV.U32 R0, RZ, RZ, 0x1 ;  /* 0x00000001ff007424 */ /* 0x000fe400078e00ff */
[----:B------:R-:W-:-:S10]  /*f280*/  IMAD.MOV.U32 R10, RZ, RZ, RZ ;  /* 0x000000ffff0a7224 */ /* 0x000fd400078e00ff */
[----:B------:R-:W-:Y:S05]  /*f290*/  @!P0 BRA `(.L_x_303) ;  /* 0x0000000c00608947 */ /* 0x000fea0003800000 */
[----:B------:R-:W0:Y:S01]  /*f2a0*/  S2R R8, SR_CgaCtaId ;  /* 0x0000000000087919 */ /* 0x000e220000008800 */
[----:B------:R-:W-:Y:S01]  /*f2b0*/  LOP3.LUT P0, RZ, R2, 0x1f, RZ, 0xc0, !PT ;  /* 0x0000001f02ff7812 */ /* 0x000fe2000780c0ff */
[----:B------:R-:W-:Y:S01]  /*f2c0*/  ULDC UR5, c[0x0][0x658] ;  /* 0x0001960000057ab9 */ /* 0x000fe20000000800 */
[----:B------:R-:W-:Y:S01]  /*f2d0*/  UMOV UR6, 0xffffffff ;  /* 0xffffffff00067882 */ /* 0x000fe20000000000 */
[----:B------:R-:W-:Y:S01]  /*f2e0*/  BSSY B0, `(.L_x_303) ;  /* 0x00000d3000007945 */ /* 0x000fe20003800000 */
[----:B------:R-:W-:Y:S01]  /*f2f0*/  USHF.L.U32 UR6, UR6, UR5, URZ ;  /* 0x0000000506067299 */ /* 0x000fe2000800063f */
[C---:B------:R-:W-:Y:S01]  /*f300*/  ISETP.NE.AND P3, PT, R3.reuse, RZ, PT ;  /* 0x000000ff0300720c */ /* 0x040fe20003f65270 */
[----:B------:R-:W-:Y:S01]  /*f310*/  IMAD.MOV.U32 R11, RZ, RZ, 0x1 ;  /* 0x00000001ff0b7424 */ /* 0x000fe200078e00ff */
[----:B------:R-:W-:Y:S01]  /*f320*/  ISETP.NE.OR P0, PT, R3, RZ, !P0 ;  /* 0x000000ff0300720c */ /* 0x000fe20004705670 */
[----:B------:R-:W-:Y:S01]  /*f330*/  IMAD.MOV.U32 R0, RZ, RZ, 0x1 ;  /* 0x00000001ff007424 */ /* 0x000fe200078e00ff */
[----:B------:R-:W-:Y:S01]  /*f340*/  ULDC UR4, c[0x0][0x600] ;  /* 0x0001800000047ab9 */ /* 0x000fe20000000800 */
[----:B------:R-:W-:Y:S01]  /*f350*/  IMAD.MOV.U32 R10, RZ, RZ, RZ ;  /* 0x000000ffff0a7224 */ /* 0x000fe200078e00ff */
[----:B------:R-:W-:Y:S01]  /*f360*/  UMOV UR7, 0x1 ;  /* 0x0000000100077882 */ /* 0x000fe20000000000 */
[----:B------:R-:W-:-:S02]  /*f370*/  UIADD3 UR26, UR14, 0x1, URZ ;  /* 0x000000010e1a7890 */ /* 0x000fc4000fffe03f */
[----:B------:R-:W-:Y:S02]  /*f380*/  ULOP3.LUT UR27, UR13, 0x2, URZ, 0xfc, !UPT ;  /* 0x000000020d1b7892 */ /* 0x000fe4000f8efc3f */
[----:B------:R-:W-:Y:S02]  /*f390*/  UIADD3 UR4, UR4, -0x1, URZ ;  /* 0xffffffff04047890 */ /* 0x000fe4000fffe03f */
[----:B------:R-:W-:Y:S02]  /*f3a0*/  USHF.L.U32 UR22, UR7, UR5, URZ ;  /* 0x0000000507167299 */ /* 0x000fe4000800063f */
[----:B------:R-:W-:Y:S01]  /*f3b0*/  ULOP3.LUT UR19, URZ, UR6, URZ, 0x33, !UPT ;  /* 0x000000063f137292 */ /* 0x000fe2000f8e333f */
[----:B------:R-:W-:Y:S01]  /*f3c0*/  ULDC.64 UR24, c[0x0][0x198] ;  /* 0x0000660000187ab9 */ /* 0x000fe20000000a00 */
[C---:B0-----:R-:W-:Y:S02]  /*f3d0*/  IMAD.SHL.U32 R9, R8.reuse, 0x80, RZ ;  /* 0x0000008008097824 */ /* 0x041fe400078e00ff */
[----:B------:R-:W-:-:S03]  /*f3e0*/  IMAD.SHL.U32 R8, R8, 0x2000, RZ ;  /* 0x0000200008087824 */ /* 0x000fc600078e00ff */
[----:B------:R-:W-:Y:S02]  /*f3f0*/  LOP3.LUT R9, R9, 0x80, RZ, 0xc0, !PT ;  /* 0x0000008009097812 */ /* 0x000fe400078ec0ff */
[----:B------:R-:W-:-:S07]  /*f400*/  LOP3.LUT R8, R8, 0x2000, RZ, 0xc0, !PT ;  /* 0x0000200008087812 */ /* 0x000fce00078ec0ff */
.L_x_315:
[----:B------:R-:W-:-:S03]  /*f410*/  UMOV UR5, 0xffffffff ;  /* 0xffffffff00057882 */ /* 0x000fc60000000000 */
[----:B01----:R-:W-:Y:S05]  /*f420*/  BRA.DIV UR5, `(.L_x_304) ;  /* 0x0000001605247947 */ /* 0x003fea000b800000 */
[----:B------:R-:W-:-:S13]  /*f430*/  ELECT P1, URZ, PT ;  /* 0x00000000003f782f */ /* 0x000fda0003820000 */
.L_x_335:
[----:B------:R-:W0:Y:S01]  /*f440*/  LDC R2, c[0x0][0x28c] ;  /* 0x0000a300ff027b82 */ /* 0x000e220000000800 */
[----:B------:R-:W-:Y:S01]  /*f450*/  BSSY B1, `(.L_x_305) ;  /* 0x000003d000017945 */ /* 0x000fe20003800000 */
[----:B0-----:R-:W-:-:S13]  /*f460*/  ISETP.LT.OR P1, PT, R2, 0x1, !P1 ;  /* 0x000000010200780c */ /* 0x001fda0004f21670 */
[----:B------:R-:W-:Y:S05]  /*f470*/  @P1 BRA `(.L_x_306) ;  /* 0x0000000000e81947 */ /* 0x000fea0003800000 */
[----:B------:R-:W2:Y:S04]  /*f480*/  LDL.LU R4, [R1+0x90] ;  /* 0x0000900001047983 */ /* 0x000ea80000300800 */
[----:B------:R-:W3:Y:S01]  /*f490*/  LDL.LU R3, [R1+0x8c] ;  /* 0x00008c0001037983 */ /* 0x000ee20000300800 */
[----:B------:R-:W-:Y:S02]  /*f4a0*/  IMAD.MOV.U32 R14, RZ, RZ, RZ ;  /* 0x000000ffff0e7224 */ /* 0x000fe400078e00ff */
[----:B------:R-:W-:Y:S02]  /*f4b0*/  IMAD.U32 R15, RZ, RZ, UR26 ;  /* 0x0000001aff0f7e24 */ /* 0x000fe4000f8e00ff */
[----:B------:R-:W-:Y:S02]  /*f4c0*/  IMAD.MOV.U32 R2, RZ, RZ, R0 ;  /* 0x000000ffff027224 */ /* 0x000fe400078e0000 */
[----:B--2---:R-:W-:-:S02]  /*f4d0*/  IMAD R6, R4, 0x100, R9 ;  /* 0x0000010004067824 */ /* 0x004fc400078e0209 */
[----:B---3--:R-:W-:Y:S02]  /*f4e0*/  IMAD.SHL.U32 R7, R3, 0x40, RZ ;  /* 0x0000004003077824 */ /* 0x008fe400078e00ff */
[----:B------:R-:W-:-:S07]  /*f4f0*/  IMAD.MOV.U32 R3, RZ, RZ, R10 ;  /* 0x000000ffff037224 */ /* 0x000fce00078e000a */
.L_x_310:
[----:B------:R-:W0:Y:S01]  /*f500*/  S2R R5, SR_CgaCtaId ;  /* 0x0000000000057919 */ /* 0x000e220000008800 */
[----:B------:R-:W-:-:S04]  /*f510*/  MOV R4, 0x400 ;  /* 0x0000040000047802 */ /* 0x000fc80000000f00 */
[----:B0-----:R-:W-:Y:S02]  /*f520*/  LEA R12, R5, R4, 0x18 ;  /* 0x00000004050c7211 */ /* 0x001fe400078ec0ff */
[----:B------:R-:W-:Y:S01]  /*f530*/  SHF.L.U32 R4, R2, 0x1f, RZ ;  /* 0x0000001f02047819 */ /* 0x000fe200000006ff */
[----:B------:R-:W0:Y:S02]  /*f540*/  @!P3 LDC R5, c[0x0][0x500] ;  /* 0x00014000ff05bb82 */ /* 0x000e240000000800 */
[----:B------:R-:W-:-:S04]  /*f550*/  IMAD R13, R3, 0x8, R12 ;  /* 0x00000008030d7824 */ /* 0x000fc800078e020c */
[----:B------:R-:W1:Y:S02]  /*f560*/  SYNCS.PHASECHK.TRANS64.TRYWAIT P1, [R13+URZ+0x58], R4 ;  /* 0x000058040d0075a7 */ /* 0x000e64000802017f */
[----:B-1----:R-:W-:Y:S05]  /*f570*/  @!P1 BRA `(.L_x_307) ;  /* 0x0000001000f09947 */ /* 0x002fea0003800000 */
.L_x_336:
[----:B------:R-:W-:Y:S01]  /*f580*/  UPRMT UR5, UR27, 0x9910, URZ ;  /* 0x000099101b057896 */ /* 0x000fe2000800003f */
[----:B0-----:R0:W-:Y:S03]  /*f590*/  @!P3 SYNCS.ARRIVE.TRANS64 RZ, [R13+URZ], R5 ;  /* 0x000000050dffb9a7 */ /* 0x0011e6000800003f */
[----:B------:R-:W-:-:S06]  /*f5a0*/  UISETP.NE.AND UP0, UPT, UR5, 0x2, UPT ;  /* 0x000000020500788c */ /* 0x000fcc000bf05270 */
[----:B------:R-:W-:-:S13]  /*f5b0*/  PLOP3.LUT P1, PT, PT, PT, UP0, 0x80, 0x0 ;  /* 0x000000000000781c */ /* 0x000fda0003f2f008 */
[----:B0-----:R-:W-:Y:S05]  /*f5c0*/  @P1 BRA `(.L_x_308) ;  /* 0x0000000000041947 */ /* 0x001fea0003800000 */
[----:B------:R-:W-:Y:S01]  /*f5d0*/  BPT.TRAP 0x1 ;  /* 0x000000040000795c */ /* 0x000fe20000300000 */
.L_x_308:
[----:B------:R-:W-:Y:S05]  /*f5e0*/  @P0 BRA `(.L_x_309) ;  /* 0x0000000000040947 */ /* 0x000fea0003800000 */
[----:B------:R-:W-:Y:S01]  /*f5f0*/  BPT.TRAP 0x1 ;  /* 0x000000040000795c */ /* 0x000fe20000300000 */
.L_x_309:
[----:B------:R-:W2:Y:S01]  /*f600*/  LDL R16, [R1+0x7c] ;  /* 0x00007c0001107983 */ /* 0x000ea20000100800 */
[C---:B-1----:R-:W-:Y:S01]  /*f610*/  IMAD R4, R3.reuse, 0x1000, R12 ;  /* 0x0000100003047824 */ /* 0x042fe200078e020c */
[----:B------:R-:W-:Y:S01]  /*f620*/  R2UR UR18, R12 ;  /* 0x000000000c1272ca */ /* 0x000fe200000e0000 */
[----:B------:R-:W-:Y:S01]  /*f630*/  IMAD R5, R3, 0x4000, R8 ;  /* 0x0000400003057824 */ /* 0x000fe200078e0208 */
[----:B------:R-:W-:Y:S01]  /*f640*/  R2UR UR9, R13 ;  /* 0x000000000d0972ca */ /* 0x000fe200000e0000 */
[----:B------:R-:W-:Y:S01]  /*f650*/  VIADD R15, R15, 0xffffffff ;  /* 0xffffffff0f0f7836 */ /* 0x000fe20000000000 */
[----:B------:R-:W-:Y:S01]  /*f660*/  R2UR UR5, R4 ;  /* 0x00000000040572ca */ /* 0x000fe200000e0000 */
[----:B------:R-:W-:Y:S01]  /*f670*/  UIADD3 UR6, UP0, UR24, 0xf0, URZ ;  /* 0x000000f018067890 */ /* 0x000fe2000ff1e03f */
[----:B------:R-:W-:Y:S01]  /*f680*/  R2UR UR8, R5 ;  /* 0x00000000050872ca */ /* 0x000fe200000e0000 */
[----:B------:R-:W-:Y:S01]  /*f690*/  UIADD3 UR28, UP1, UR24, 0x1f0, URZ ;  /* 0x000001f0181c7890 */ /* 0x000fe2000ff3e03f */
[----:B------:R-:W-:Y:S01]  /*f6a0*/  R2UR UR11, R7 ;  /* 0x00000000070b72ca */ /* 0x000fe200000e0000 */
[----:B------:R-:W-:Y:S01]  /*f6b0*/  UIADD3.X UR7, URZ, UR25, URZ, UP0, !UPT ;  /* 0x000000193f077290 */ /* 0x000fe200087fe43f */
[----:B------:R-:W-:Y:S01]  /*f6c0*/  R2UR UR10, R14 ;  /* 0x000000000e0a72ca */ /* 0x000fe200000e0000 */
[----:B------:R-:W-:Y:S01]  /*f6d0*/  VIADD R3, R3, 0x1 ;  /* 0x0000000103037836 */ /* 0x000fe20000000000 */
[----:B------:R-:W-:Y:S01]  /*f6e0*/  R2UR UR23, R6 ;  /* 0x00000000061772ca */ /* 0x000fe200000e0000 */
[----:B------:R-:W-:Y:S01]  /*f6f0*/  UIADD3.X UR29, URZ, UR25, URZ, UP1, !UPT ;  /* 0x000000193f1d7290 */ /* 0x000fe20008ffe43f */
[----:B------:R-:W-:Y:S01]  /*f700*/  ISETP.GT.AND P4, PT, R15, 0x1, PT ;  /* 0x000000010f00780c */ /* 0x000fe20003f84270 */
[----:B------:R-:W-:Y:S01]  /*f710*/  UMOV UR16, 0x0 ;  /* 0x0000000000107882 */ /* 0x000fe20000000000 */
[----:B------:R-:W-:Y:S01]  /*f720*/  UMOV UR17, 0x10000000 ;  /* 0x1000000000117882 */ /* 0x000fe20000000000 */
[----:B------:R-:W-:Y:S01]  /*f730*/  UIADD3 UR5, UR5, 0x180, URZ ;  /* 0x0000018005057890 */ /* 0x000fe2000fffe03f */
[----:B------:R-:W-:Y:S01]  /*f740*/  ISETP.NE.AND P1, PT, R3, 0xb, PT ;  /* 0x0000000b0300780c */ /* 0x000fe20003f25270 */
[----:B------:R-:W-:Y:S01]  /*f750*/  UIADD3 UR18, UR18, 0xb180, UR8 ;  /* 0x0000b18012127890 */ /* 0x000fe2000fffe008 */
[----:B------:R-:W-:Y:S01]  /*f760*/  VIADD R14, R14, 0x40 ;  /* 0x000000400e0e7836 */ /* 0x000fe20000000000 */
[----:B------:R-:W-:Y:S01]  /*f770*/  UMOV UR30, 0x30000 ;  /* 0x00030000001e7882 */ /* 0x000fe20000000000 */
[----:B------:R-:W-:-:S02]  /*f780*/  SEL R5, RZ, 0x1, P1 ;  /* 0x00000001ff057807 */ /* 0x000fc40000800000 */
[----:B------:R-:W-:Y:S01]  /*f790*/  UMOV UR8, UR5 ;  /* 0x0000000500087c82 */ /* 0x000fe20008000000 */
[----:B------:R-:W-:Y:S02]  /*f7a0*/  SEL R3, R3, RZ, P1 ;  /* 0x000000ff03037207 */ /* 0x000fe40000800000 */
[----:B------:R-:W-:Y:S02]  /*f7b0*/  LOP3.LUT R2, R2, R5, RZ, 0x3c, !PT ;  /* 0x0000000502027212 */ /* 0x000fe400078e3cff */
[----:B--2---:R-:W-:-:S13]  /*f7c0*/  R2UR UR12, R16 ;  /* 0x00000000100c72ca */ /* 0x004fda00000e0000 */
[----:B------:R0:W-:Y:S02]  /*f7d0*/  UTMALDG.3D [UR8], [UR6], desc[UR16] ;  /* 0x00001008060075b4 */ /* 0x0001e40008011000 */
[----:B0-----:R-:W-:Y:S01]  /*f7e0*/  UMOV UR11, UR23 ;  /* 0x00000017000b7c82 */ /* 0x001fe20008000000 */
[----:B------:R-:W-:Y:S02]  /*f7f0*/  UMOV UR8, UR18 ;  /* 0x0000001200087c82 */ /* 0x000fe40008000000 */
[----:B------:R0:W-:Y:S02]  /*f800*/  UTMALDG.3D.MULTICAST [UR8], [UR28], UR30, desc[UR16] ;  /* 0x000010081c0073b4 */ /* 0x0001e4000801181e */
[----:B0-----:R-:W-:Y:S05]  /*f810*/  @P4 BRA `(.L_x_310) ;  /* 0xfffffffc00384947 */ /* 0x001fea000383ffff */
.L_x_306:
[----:B------:R-:W-:Y:S05]  /*f820*/  BSYNC B1 ;  /* 0x0000000000017941 */ /* 0x000fea0003800000 */
.L_x_305:
[----:B------:R-:W2:Y:S01]  /*f830*/  LDL.LU R17, [R1+0x84] ;  /* 0x0000840001117983 */ /* 0x000ea20000300800 */
[----:B------:R-:W-:Y:S01]  /*f840*/  LOP3.LUT P5, RZ, R11, 0xff, RZ, 0xc0, !PT ;  /* 0x000000ff0bff7812 */ /* 0x000fe200078ac0ff */
[----:B------:R-:W-:Y:S01]  /*f850*/  VIADD R10, R10, UR14 ;  /* 0x0000000e0a0a7c36 */ /* 0x000fe20008000000 */
[----:B------:R-:W-:Y:S01]  /*f860*/  UISETP.GE.U32.AND UP0, UPT, UR14, 0xb, UPT ;  /* 0x0000000b0e00788c */ /* 0x000fe2000bf06070 */
[----:B------:R-:W3:Y:S01]  /*f870*/  LDL.LU R16, [R1+0x88] ;  /* 0x0000880001107983 */ /* 0x000ee20000300800 */
[----:B------:R-:W-:Y:S01]  /*f880*/  IMAD.U32 R5, RZ, RZ, UR14 ;  /* 0x0000000eff057e24 */ /* 0x000fe2000f8e00ff */
[----:B------:R-:W-:Y:S01]  /*f890*/  ULDC.64 UR6, c[0x0][0x650] ;  /* 0x0001940000067ab9 */ /* 0x000fe20000000a00 */
[----:B------:R-:W-:Y:S01]  /*f8a0*/  ISETP.GT.U32.AND P1, PT, R10, 0xa, PT ;  /* 0x0000000a0a00780c */ /* 0x000fe20003f24070 */
[----:B------:R-:W-:Y:S01]  /*f8b0*/  BSSY B1, `(.L_x_311) ;  /* 0x0000073000017945 */ /* 0x000fe20003800000 */
[----:B------:R-:W-:Y:S02]  /*f8c0*/  PLOP3.LUT P4, PT, PT, PT, UP0, 0x80, 0x0 ;  /* 0x000000000000781c */ /* 0x000fe40003f8f008 */
[----:B------:R-:W-:-:S02]  /*f8d0*/  ISETP.LT.U32.AND P1, PT, R5, 0xb, P1 ;  /* 0x0000000b0500780c */ /* 0x000fc40000f21070 */
[----:B------:R-:W-:Y:S01]  /*f8e0*/  PRMT R11, RZ, 0x7610, R11 ;  /* 0x00007610ff0b7816 */ /* 0x000fe2000000000b */
[----:B------:R-:W0:Y:S01]  /*f8f0*/  @P5 S2R R3, SR_CgaCtaId ;  /* 0x0000000000035919 */ /* 0x000e220000008800 */
[----:B------:R-:W-:-:S04]  /*f900*/  @P5 MOV R2, 0x400 ;  /* 0x0000040000025802 */ /* 0x000fc80000000f00 */
[----:B0-----:R-:W-:Y:S01]  /*f910*/  @P5 LEA R4, R3, R2, 0x18 ;  /* 0x0000000203045211 */ /* 0x001fe200078ec0ff */
[----:B------:R-:W-:-:S03]  /*f920*/  IMAD.WIDE.U32 R2, R10, -0x45d1745d, RZ ;  /* 0xba2e8ba30a027825 */ /* 0x000fc600078e00ff */
[----:B------:R0:W-:Y:S02]  /*f930*/  @P5 SYNCS.ARRIVE.TRANS64.A1T0 RZ, [R4+URZ+0xe8], RZ ;  /* 0x0000e8ff04ff59a7 */ /* 0x0001e4000810003f */
[----:B------:R-:W-:Y:S02]  /*f940*/  SHF.R.U32.HI R5, RZ, 0x3, R3 ;  /* 0x00000003ff057819 */ /* 0x000fe40000011603 */
[----:B------:R-:W-:Y:S02]  /*f950*/  SEL R3, RZ, 0x1, !P1 ;  /* 0x00000001ff037807 */ /* 0x000fe40004800000 */
[----:B------:R-:W-:Y:S01]  /*f960*/  PRMT R2, RZ, 0x7610, R2 ;  /* 0x00007610ff027816 */ /* 0x000fe20000000002 */
[----:B------:R-:W-:Y:S01]  /*f970*/  IMAD R10, R5, -0xb, R10 ;  /* 0xfffffff5050a7824 */ /* 0x000fe200078e020a */
[----:B------:R-:W-:Y:S01]  /*f980*/  LOP3.LUT R0, R0, R3, RZ, 0x3c, !PT ;  /* 0x0000000300007212 */ /* 0x000fe200078e3cff */
[----:B0-----:R-:W-:Y:S02]  /*f990*/  IMAD.MOV.U32 R4, RZ, RZ, -0x1 ;  /* 0xffffffffff047424 */ /* 0x001fe400078e00ff */
[----:B------:R-:W-:Y:S01]  /*f9a0*/  IMAD.MOV.U32 R3, RZ, RZ, -0x1 ;  /* 0xffffffffff037424 */ /* 0x000fe200078e00ff */
[----:B------:R-:W-:Y:S01]  /*f9b0*/  @P4 LOP3.LUT R0, R0, 0x1, R5, 0x78, !PT ;  /* 0x0000000100004812 */ /* 0x000fe200078e7805 */
[----:B------:R-:W-:Y:S01]  /*f9c0*/  IMAD.MOV.U32 R5, RZ, RZ, -0x1 ;  /* 0xffffffffff057424 */ /* 0x000fe200078e00ff */
[----:B---3--:R-:W-:-:S04]  /*f9d0*/  IADD3 R16, P5, R16, UR20, RZ ;  /* 0x0000001410107c10 */ /* 0x008fc8000ffbe0ff */
[----:B--2---:R-:W-:Y:S01]  /*f9e0*/  IADD3.X R17, R17, UR15, RZ, P5, !PT ;  /* 0x0000000f11117c10 */ /* 0x004fe2000affe4ff */
[----:B------:R0:W-:Y:S01]  /*f9f0*/  STL [R1+0x88], R16 ;  /* 0x0000881001007387 */ /* 0x0001e20000100800 */
[----:B------:R-:W-:-:S03]  /*fa00*/  ISETP.GE.U32.AND P1, PT, R16, UR6, PT ;  /* 0x0000000610007c0c */ /* 0x000fc6000bf26070 */
[----:B------:R0:W-:Y:S01]  /*fa10*/  STL [R1+0x84], R17 ;  /* 0x0000841101007387 */ /* 0x0001e20000100800 */
[----:B------:R-:W-:-:S03]  /*fa20*/  ISETP.GE.U32.AND.EX P1, PT, R17, UR7, PT, P1 ;  /* 0x0000000711007c0c */ /* 0x000fc6000bf26110 */
[----:B------:R0:W-:Y:S04]  /*fa30*/  STL [R1+0x8c], R5 ;  /* 0x00008c0501007387 */ /* 0x0001e80000100800 */
[----:B------:R0:W-:Y:S04]  /*fa40*/  STL [R1+0x90], R4 ;  /* 0x0000900401007387 */ /* 0x0001e80000100800 */
[----:B------:R0:W-:Y:S02]  /*fa50*/  STL [R1+0x7c], R3 ;  /* 0x00007c0301007387 */ /* 0x0001e40000100800 */
[----:B------:R-:W-:Y:S05]  /*fa60*/  @P1 BRA `(.L_x_312) ;  /* 0x00000004005c1947 */ /* 0x000fea0003800000 */
[----:B------:R-:W-:Y:S01]  /*fa70*/  ULDC.64 UR6, c[0x0][0x628] ;  /* 0x00018a0000067ab9 */ /* 0x000fe20000000a00 */
[----:B------:R-:W1:Y:S01]  /*fa80*/  S2R R13, SR_CTAID.X ;  /* 0x00000000000d7919 */ /* 0x000e620000002500 */
[----:B------:R-:W-:Y:S01]  /*fa90*/  ISETP.NE.U32.AND P1, PT, RZ, UR6, PT ;  /* 0x00000006ff007c0c */ /* 0x000fe2000bf25070 */
[----:B------:R-:W-:Y:S01]  /*faa0*/  ULDC UR8, c[0x0][0x630] ;  /* 0x00018c0000087ab9 */ /* 0x000fe20000000800 */
[----:B------:R-:W-:Y:S01]  /*fab0*/  IMAD.MOV.U32 R2, RZ, RZ, R16 ;  /* 0x000000ffff027224 */ /* 0x000fe200078e0010 */
[----:B------:R-:W2:Y:S01]  /*fac0*/  S2R R12, SR_CTAID.Y ;  /* 0x00000000000c7919 */ /* 0x000ea20000002600 */
[----:B------:R-:W-:Y:S01]  /*fad0*/  ISETP.NE.AND.EX P1, PT, RZ, UR7, PT, P1 ;  /* 0x00000007ff007c0c */ /* 0x000fe2000bf25310 */
[----:B0-----:R-:W-:-:S12]  /*fae0*/  IMAD.MOV.U32 R3, RZ, RZ, R17 ;  /* 0x000000ffff037224 */ /* 0x001fd800078e0011 */
[----:B------:R-:W-:Y:S05]  /*faf0*/  @!P1 BRA `(.L_x_313) ;  /* 0x0000000000289947 */ /* 0x000fea0003800000 */
[----:B------:R-:W-:Y:S02]  /*fb00*/  ULDC UR5, c[0x0][0x634] ;  /* 0x00018d0000057ab9 */ /* 0x000fe40000000800 */
[----:B------:R-:W-:-:S05]  /*fb10*/  IADD3 R7, P1, R16, UR5, RZ ;  /* 0x0000000510077c10 */ /* 0x000fca000ff3e0ff */
[----:B------:R-:W-:-:S04]  /*fb20*/  IMAD.X R15, RZ, RZ, R17, P1 ;  /* 0x000000ffff0f7224 */ /* 0x000fc800008e0611 */
[----:B------:R-:W-:-:S04]  /*fb30*/  IMAD.WIDE.U32 R4, R15, UR6, RZ ;  /* 0x000000060f047c25 */ /* 0x000fc8000f8e00ff */
[----:B------:R-:W-:-:S04]  /*fb40*/  IMAD.WIDE.U32 R4, P1, R7, UR7, R4 ;  /* 0x0000000707047c25 */ /* 0x000fc8000f820004 */
[----:B------:R-:W-:-:S04]  /*fb50*/  IMAD.WIDE.U32 R6, R7, UR6, RZ ;  /* 0x0000000607067c25 */ /* 0x000fc8000f8e00ff */
[----:B------:R-:W-:Y:S01]  /*fb60*/  IMAD.X R3, RZ, RZ, RZ, P1 ;  /* 0x000000ffff037224 */ /* 0x000fe200008e06ff */
[----:B------:R-:W-:Y:S01]  /*fb70*/  IADD3 RZ, P1, R7, R4, RZ ;  /* 0x0000000407ff7210 */ /* 0x000fe20007f3e0ff */
[----:B------:R-:W-:-:S04]  /*fb80*/  IMAD.MOV.U32 R2, RZ, RZ, R5 ;  /* 0x000000ffff027224 */ /* 0x000fc800078e0005 */
[----:B------:R-:W-:-:S08]  /*fb90*/  IMAD.WIDE.U32.X R2, R15, UR7, R2, P1 ;  /* 0x000000070f027c25 */ /* 0x000fd000088e0402 */
.L_x_313:
[--C-:B------:R-:W-:Y:S01]  /*fba0*/  SHF.R.U64 R6, R2, UR8, R3.reuse ;  /* 0x0000000802067c19 */ /* 0x100fe20008001203 */
[----:B------:R-:W-:Y:S01]  /*fbb0*/  ULDC.64 UR6, c[0x0][0x620] ;  /* 0x0001880000067ab9 */ /* 0x000fe20000000a00 */
[----:B------:R-:W-:Y:S01]  /*fbc0*/  SHF.R.U32.HI R2, RZ, UR8, R3 ;  /* 0x00000008ff027c19 */ /* 0x000fe20008011603 */
[----:B------:R-:W-:Y:S01]  /*fbd0*/  IMAD.MOV.U32 R3, RZ, RZ, R17 ;  /* 0x000000ffff037224 */ /* 0x000fe200078e0011 */
[----:B------:R-:W-:Y:S01]  /*fbe0*/  IADD3 R5, P1, RZ, -R6, RZ ;  /* 0x80000006ff057210 */ /* 0x000fe20007f3e0ff */
[----:B------:R-:W-:Y:S01]  /*fbf0*/  ULDC UR5, c[0x0][0x150] ;  /* 0x0000540000057ab9 */ /* 0x000fe20000000800 */
[----:B-1----:R-:W-:Y:S01]  /*fc00*/  I2FP.F32.U32 R7, R13 ;  /* 0x0000000d00077245 */ /* 0x002fe20000201000 */
[----:B------:R-:W0:Y:S01]  /*fc10*/  LDC R18, c[0x0][0x144] ;  /* 0x00005100ff127b82 */ /* 0x000e220000000800 */
[----:B------:R-:W-:Y:S01]  /*fc20*/  ULDC.64 UR8, c[0x0][0x640] ;  /* 0x0001900000087ab9 */ /* 0x000fe20000000a00 */
[----:B------:R-:W-:Y:S01]  /*fc30*/  IMAD.X R2, RZ, RZ, ~R2, P1 ;  /* 0x000000ffff027224 */ /* 0x000fe200008e0e02 */
[----:B------:R-:W-:-:S03]  /*fc40*/  ISETP.NE.U32.AND P1, PT, RZ, UR8, PT ;  /* 0x00000008ff007c0c */ /* 0x000fc6000bf25070 */
[----:B------:R-:W-:Y:S01]  /*fc50*/  IMAD R4, R2, UR6, RZ ;  /* 0x0000000602047c24 */ /* 0x000fe2000f8e02ff */
[----:B------:R-:W-:Y:S01]  /*fc60*/  ISETP.NE.AND.EX P1, PT, RZ, UR9, PT, P1 ;  /* 0x00000009ff007c0c */ /* 0x000fe2000bf25310 */
[----:B------:R-:W-:Y:S01]  /*fc70*/  IMAD.MOV.U32 R2, RZ, RZ, R16 ;  /* 0x000000ffff027224 */ /* 0x000fe200078e0010 */
[----:B------:R-:W1:Y:S03]  /*fc80*/  LDC R15, c[0x0][0x148] ;  /* 0x00005200ff0f7b82 */ /* 0x000e660000000800 */
[----:B------:R-:W-:Y:S01]  /*fc90*/  IMAD.WIDE.U32 R2, R5, UR6, R2 ;  /* 0x0000000605027c25 */ /* 0x000fe2000f8e0002 */
[----:B------:R-:W-:-:S03]  /*fca0*/  ULDC UR6, c[0x0][0x154] ;  /* 0x0000550000067ab9 */ /* 0x000fc60000000800 */
[----:B------:R-:W-:Y:S02]  /*fcb0*/  IMAD R5, R5, UR7, R4 ;  /* 0x0000000705057c24 */ /* 0x000fe4000f8e0204 */
[----:B------:R-:W-:Y:S01]  /*fcc0*/  FMUL R4, R7, UR5 ;  /* 0x0000000507047c20 */ /* 0x000fe20008400000 */
[----:B------:R-:W-:Y:S01]  /*fcd0*/  ULDC UR5, c[0x0][0x618] ;  /* 0x0001860000057ab9 */ /* 0x000fe20000000800 */
[----:B------:R-:W-:Y:S01]  /*fce0*/  ULDC UR7, c[0x0][0x608] ;  /* 0x0001820000077ab9 */ /* 0x000fe20000000800 */
[----:B------:R-:W-:-:S03]  /*fcf0*/  IMAD.IADD R3, R3, 0x1, R5 ;  /* 0x0000000103037824 */ /* 0x000fc600078e0205 */
[----:B------:R-:W3:Y:S02]  /*fd00*/  F2I.U32.TRUNC.NTZ R4, R4 ;  /* 0x0000000400047305 */ /* 0x000ee4000020f000 */
[----:B------:R-:W-:Y:S02]  /*fd10*/  SHF.R.U64 R7, R2, UR5, R3 ;  /* 0x0000000502077c19 */ /* 0x000fe40008001203 */
[----:B--2---:R-:W-:-:S05]  /*fd20*/  I2FP.F32.U32 R2, R12 ;  /* 0x0000000c00027245 */ /* 0x004fca0000201000 */
[----:B------:R-:W-:Y:S01]  /*fd30*/  FMUL R5, R2, UR6 ;  /* 0x0000000602057c20 */ /* 0x000fe20008400000 */
[----:B------:R-:W-:Y:S01]  /*fd40*/  SHF.R.U32.HI R2, RZ, UR5, R3 ;  /* 0x00000005ff027c19 */ /* 0x000fe20008011603 */
[----:B------:R-:W-:Y:S02]  /*fd50*/  ULDC UR5, c[0x0][0x658] ;  /* 0x0001960000057ab9 */ /* 0x000fe40000000800 */
[----:B------:R2:W4:Y:S01]  /*fd60*/  F2I.U32.TRUNC.NTZ R17, R5 ;  /* 0x0000000500117305 */ /* 0x000522000020f000 */
[--C-:B------:R-:W-:Y:S02]  /*fd70*/  SHF.R.U64 R16, R7, UR7, R2.reuse ;  /* 0x0000000707107c19 */ /* 0x100fe40008001202 */
[----:B------:R-:W-:Y:S01]  /*fd80*/  SHF.R.U32.HI R3, RZ, UR7, R2 ;  /* 0x00000007ff037c19 */ /* 0x000fe20008011602 */
[----:B---3--:R-:W-:-:S03]  /*fd90*/  IMAD.MOV R2, RZ, RZ, -R4 ;  /* 0x000000ffff027224 */ /* 0x008fc600078e0a04 */
[----:B------:R-:W-:Y:S01]  /*fda0*/  SHF.R.U64 R14, R16, UR5, R3 ;  /* 0x00000005100e7c19 */ /* 0x000fe20008001203 */
[----:B0-----:R-:W-:Y:S01]  /*fdb0*/  IMAD R18, R18, R2, R13 ;  /* 0x0000000212127224 */ /* 0x001fe200078e020d */
[----:B------:R-:W-:-:S03]  /*fdc0*/  SHF.R.U32.HI R4, RZ, UR5, R3 ;  /* 0x00000005ff047c19 */ /* 0x000fc60008011603 */
[----:B------:R-:W-:Y:S02]  /*fdd0*/  IMAD.MOV.U32 R2, RZ, RZ, R14 ;  /* 0x000000ffff027224 */ /* 0x000fe400078e000e */
[----:B------:R-:W-:Y:S01]  /*fde0*/  IMAD.MOV.U32 R3, RZ, RZ, R4 ;  /* 0x000000ffff037224 */ /* 0x000fe200078e0004 */
[----:B--2-4-:R-:W-:Y:S06]  /*fdf0*/  @!P1 BRA `(.L_x_314) ;  /* 0x0000000000289947 */ /* 0x014fec0003800000 */
[----:B------:R-:W-:Y:S02]  /*fe00*/  ULDC UR5, c[0x0][0x64c] ;  /* 0x0001930000057ab9 */ /* 0x000fe40000000800 */
[----:B------:R-:W-:-:S05]  /*fe10*/  IADD3 R3, P1, R14, UR5, RZ ;  /* 0x000000050e037c10 */ /* 0x000fca000ff3e0ff */
[----:B------:R-:W-:-:S04]  /*fe20*/  IMAD.X R13, RZ, RZ, R4, P1 ;  /* 0x000000ffff0d7224 */ /* 0x000fc800008e0604 */
[----:B------:R-:W-:-:S04]  /*fe30*/  IMAD.WIDE.U32 R4, R13, UR8, RZ ;  /* 0x000000080d047c25 */ /* 0x000fc8000f8e00ff */
[----:B------:R-:W-:-:S04]  /*fe40*/  IMAD.WIDE.U32 R4, P1, R3, UR9, R4 ;  /* 0x0000000903047c25 */ /* 0x000fc8000f820004 */
[----:B------:R-:W-:-:S04]  /*fe50*/  IMAD.WIDE.U32 R2, R3, UR8, RZ ;  /* 0x0000000803027c25 */ /* 0x000fc8000f8e00ff */
[----:B------:R-:W-:Y:S01]  /*fe60*/  IMAD.MOV.U32 R2, RZ, RZ, R5 ;  /* 0x000000ffff027224 */ /* 0x000fe200078e0005 */
[----:B------:R-:W-:Y:S01]  /*fe70*/  IADD3 RZ, P4, R3, R4, RZ ;  /* 0x0000000403ff7210 */ /* 0x000fe20007f9e0ff */
[----:B------:R-:W-:-:S04]  /*fe80*/  IMAD.X R3, RZ, RZ, RZ, P1 ;  /* 0x000000ffff037224 */ /* 0x000fc800008e06ff */
[----:B------:R-:W-:-:S08]  /*fe90*/  IMAD.WIDE.U32.X R2, R13, UR9, R2, P4 ;  /* 0x000000090d027c25 */ /* 0x000fd0000a0e0402 */
.L_x_314:
[----:B------:R-:W-:Y:S01]  /*fea0*/  ULDC UR5, c[0x0][0x648] ;  /* 0x0001920000057ab9 */ /* 0x000fe20000000800 */
[----:B------:R-:W-:Y:S01]  /*feb0*/  LOP3.LUT R16, R16, UR19, RZ, 0xc0, !PT ;  /* 0x0000001310107c12 */ /* 0x000fe2000f8ec0ff */
[----:B------:R-:W-:Y:S01]  /*fec0*/  IMAD.MOV R17, RZ, RZ, -R17 ;  /* 0x000000ffff117224 */ /* 0x000fe200078e0a11 */
[----:B------:R-:W-:Y:S01]  /*fed0*/  SHF.R.U64 R3, R2, UR5, R3 ;  /* 0x0000000502037c19 */ /* 0x000fe20008001203 */
[----:B------:R-:W-:Y:S01]  /*fee0*/  ULDC UR5, c[0x0][0x638] ;  /* 0x00018e0000057ab9 */ /* 0x000fe20000000800 */
[----:B------:R-:W-:Y:S01]  /*fef0*/  LOP3.LUT R7, R7, UR4, RZ, 0xc0, !PT ;  /* 0x0000000407077c12 */ /* 0x000fe2000f8ec0ff */
[----:B-1----:R-:W-:Y:S01]  /*ff00*/  @P2 IMAD R18, R15, R17, R12 ;  /* 0x000000110f122224 */ /* 0x002fe200078e020c */
[----:B------:R-:W-:Y:S01]  /*ff10*/  ULDC UR6, c[0x0][0x610] ;  /* 0x0001840000067ab9 */ /* 0x000fe20000000800 */
[----:B------:R-:W-:Y:S02]  /*ff20*/  IMAD.MOV R5, RZ, RZ, -R3 ;  /* 0x000000ffff057224 */ /* 0x000fe400078e0a03 */
[----:B------:R-:W-:-:S02]  /*ff30*/  IMAD R3, R3, UR22, R16 ;  /* 0x0000001603037c24 */ /* 0x000fc4000f8e0210 */
[----:B------:R-:W-:Y:S01]  /*ff40*/  IMAD R14, R5, UR5, R14 ;  /* 0x00000005050e7c24 */ /* 0x000fe2000f8e020e */
[----:B------:R-:W-:Y:S01]  /*ff50*/  ULDC UR5, c[0x0][0x600] ;  /* 0x0001800000057ab9 */ /* 0x000fe20000000800 */
[----:B------:R-:W-:Y:S02]  /*ff60*/  IMAD R3, R3, UR6, R18 ;  /* 0x0000000603037c24 */ /* 0x000fe4000f8e0212 */
[----:B------:R-:W-:Y:S02]  /*ff70*/  IMAD R14, R14, UR5, R7 ;  /* 0x000000050e0e7c24 */ /* 0x000fe4000f8e0207 */
[----:B------:R-:W-:-:S03]  /*ff80*/  IMAD.MOV.U32 R2, RZ, RZ, 0x1 ;  /* 0x00000001ff027424 */ /* 0x000fc600078e00ff */
[----:B------:R-:W-:Y:S02]  /*ff90*/  SEL R4, R14, R3, !P2 ;  /* 0x000000030e047207 */ /* 0x000fe40005000000 */
[----:B------:R-:W-:-:S03]  /*ffa0*/  SEL R3, R3, R14, !P2 ;  /* 0x0000000e03037207 */ /* 0x000fc60005000000 */
[----:B------:R1:W-:Y:S04]  /*ffb0*/  STL [R1+0x90], R4 ;  /* 0x0000900401007387 */ /* 0x0003e80000100800 */
[----:B------:R1:W-:Y:S04]  /*ffc0*/  STL [R1+0x7c], R6 ;  /* 0x00007c0601007387 */ /* 0x0003e80000100800 */
[----:B------:R1:W-:Y:S02]  /*ffd0*/  STL [R1+0x8c], R3 ;  /* 0x00008c0301007387 */ /* 0x0003e40000100800 */
.L_x_312:
[----:B------:R-:W-:Y:S05]  /*ffe0*/  BSYNC B1 ;  /* 0x0000000000017941 */ /* 0x000fea0003800000 */
.L_x_311:
[----:B------:R-:W-:-:S13]  /*fff0*/  LOP3.LUT P1, RZ, R2, 0xff, RZ, 0xc0, !PT ;  /* 0x000000ff02ff7812 */ /* 0x000fda000782c0ff */
[----:B------:R-:W-:Y:S05]  /*10000*/  @P1 BRA `(.L_x_315) ;  /* 0xfffffff400001947 */ /* 0x000fea000383ffff */
[----:B------:R-:W-:Y:S05]  /*10010*/  BSYNC B0 ;  /* 0x0000000000007941 */ /* 0x000fea0003800000 */
.L_x_303:
[----:B------:R-:W-:-:S03]  /*10020*/  UMOV UR5, 0xffffffff ;  /* 0xffffffff00057882 */ /* 0x000fc60000000000 */
[----:B------:R-:W-:Y:S05]  /*10030*/  BRA.DIV UR5, `(.L_x_316) ;  /* 0x0000000a05547947 */ /* 0x000fea000b800000 */
[----:B------:R-:W-:-:S13]  /*10040*/  ELECT P0, URZ, PT ;  /* 0x00000000003f782f */ /* 0x000fda0003800000 */
.L_x_339:
[----:B------:R-:W-:Y:S04]  /*10050*/  BSSY B0, `(.L_x_317) ;  /* 0x000006b000007945 */ /* 0x000fe80003800000 */
[----:B------:R-:W-:Y:S05]  /*10060*/  @!P0 BRA `(.L_x_318) ;  /* 0x0000000400a48947 */ /* 0x000fea0003800000 */
[----:B------:R-:W-:-:S04]  /*10070*/  ULOP3.LUT UR5, UR13, 0x2, URZ, 0xfc, !UPT ;  /* 0x000000020d057892 */ /* 0x000fc8000f8efc3f */
[----:B------:R-:W-:-:S06]  /*10080*/  UISETP.NE.AND UP0, UPT, UR5, 0x3, UPT ;  /* 0x000000030500788c */ /* 0x000fcc000bf05270 */
[----:B------:R-:W-:-:S13]  /*10090*/  PLOP3.LUT P0, PT, PT, PT, UP0, 0x80, 0x0 ;  /* 0x000000000000781c */ /* 0x000fda0003f0f008 */
[----:B------:R-:W-:Y:S05]  /*100a0*/  @!P0 BRA `(.L_x_319) ;  /* 0x0000000000048947 */ /* 0x000fea0003800000 */
[----:B------:R-:W-:Y:S01]  /*100b0*/  BPT.TRAP 0x1 ;  /* 0x000000040000795c */ /* 0x000fe20000300000 */
.L_x_319:
[----:B01----:R-:W0:Y:S01]  /*100c0*/  S2R R3, SR_CgaCtaId ;  /* 0x0000000000037919 */ /* 0x003e220000008800 */
[----:B------:R-:W-:-:S04]  /*100d0*/  MOV R2, 0x400 ;  /* 0x0000040000027802 */ /* 0x000fc80000000f00 */
[----:B0-----:R-:W-:Y:S02]  /*100e0*/  LEA R3, R3, R2, 0x18 ;  /* 0x0000000203037211 */ /* 0x001fe400078ec0ff */
[----:B------:R-:W-:-:S03]  /*100f0*/  SHF.L.U32 R2, R0, 0x1f, RZ ;  /* 0x0000001f00027819 */ /* 0x000fc600000006ff */
[----:B------:R-:W-:-:S04]  /*10100*/  VIADD R3, R3, 0x58 ;  /* 0x0000005803037836 */ /* 0x000fc80000000000 */
[C---:B------:R-:W-:Y:S02]  /*10110*/  IMAD R7, R10.reuse, 0x8, R3 ;  /* 0x000000080a077824 */ /* 0x040fe400078e0203 */
[----:B------:R-:W-:Y:S02]  /*10120*/  VIADD R10, R10, 0x1 ;  /* 0x000000010a0a7836 */ /* 0x000fe40000000000 */
[----:B------:R-:W0:Y:S03]  /*10130*/  SYNCS.PHASECHK.TRANS64.TRYWAIT P0, [R7+URZ], R2 ;  /* 0x00000002070075a7 */ /* 0x000e26000800017f */
[----:B------:R-:W-:-:S04]  /*10140*/  ISETP.NE.AND P1, PT, R10, 0xb, PT ;  /* 0x0000000b0a00780c */ /* 0x000fc80003f25270 */
[----:B------:R-:W-:Y:S02]  /*10150*/  SEL R5, RZ, 0x1, P1 ;  /* 0x00000001ff057807 */ /* 0x000fe40000800000 */
[----:B------:R-:W-:Y:S02]  /*10160*/  SEL R10, R10, RZ, P1 ;  /* 0x000000ff0a0a7207 */ /* 0x000fe40000800000 */
[----:B------:R-:W-:-:S03]  /*10170*/  LOP3.LUT R5, R0, R5, RZ, 0x3c, !PT ;  /* 0x0000000500057212 */ /* 0x000fc600078e3cff */
[----:B------:R-:W-:Y:S01]  /*10180*/  IMAD R9, R10, 0x8, R3 ;  /* 0x000000080a097824 */ /* 0x000fe200078e0203 */
[----:B------:R-:W-:Y:S01]  /*10190*/  SHF.L.U32 R4, R5, 0x1f, RZ ;  /* 0x0000001f05047819 */ /* 0x000fe200000006ff */
[----:B0-----:R-:W-:Y:S06]  /*101a0*/  @!P0 BRA `(.L_x_320) ;  /* 0x00000008001c8947 */ /* 0x001fec0003800000 */
.L_x_340:
[----:B------:R-:W1:Y:S01]  /*101b0*/  SYNCS.PHASECHK.TRANS64.TRYWAIT P0, [R9+URZ], R4 ;  /* 0x00000004090075a7 */ /* 0x000e62000800017f */
[----:B------:R-:W-:-:S05]  /*101c0*/  VIADD R0, R10, 0x1 ;  /* 0x000000010a007836 */ /* 0x000fca0000000000 */
[----:B------:R-:W-:-:S04]  /*101d0*/  ISETP.NE.AND P1, PT, R0, 0xb, PT ;  /* 0x0000000b0000780c */ /* 0x000fc80003f25270 */
[----:B0-----:R-:W-:Y:S02]  /*101e0*/  SEL R2, RZ, 0x1, P1 ;  /* 0x00000001ff027807 */ /* 0x001fe40000800000 */
[----:B------:R-:W-:Y:S02]  /*101f0*/  SEL R0, R0, RZ, P1 ;  /* 0x000000ff00007207 */ /* 0x000fe40000800000 */
[----:B------:R-:W-:-:S03]  /*10200*/  LOP3.LUT R7, R5, R2, RZ, 0x3c, !PT ;  /* 0x0000000205077212 */ /* 0x000fc600078e3cff */
[----:B------:R-:W-:Y:S01]  /*10210*/  IMAD R6, R0, 0x8, R3 ;  /* 0x0000000800067824 */ /* 0x000fe200078e0203 */
[----:B------:R-:W-:Y:S01]  /*10220*/  SHF.L.U32 R5, R7, 0x1f, RZ ;  /* 0x0000001f07057819 */ /* 0x000fe200000006ff */
[----:B-1----:R-:W-:Y:S06]  /*10230*/  @!P0 BRA `(.L_x_321) ;  /* 0x00000008000c8947 */ /* 0x002fec0003800000 */
.L_x_341:
[----:B------:R-:W1:Y:S01]  /*10240*/  SYNCS.PHASECHK.TRANS64.TRYWAIT P0, [R6+URZ], R5 ;  /* 0x00000005060075a7 */ /* 0x000e62000800017f */
[----:B------:R-:W-:-:S05]  /*10250*/  VIADD R0, R0, 0x1 ;  /* 0x0000000100007836 */ /* 0x000fca0000000000 */
[----:B------:R-:W-:-:S04]  /*10260*/  ISETP.NE.AND P1, PT, R0, 0xb, PT ;  /* 0x0000000b0000780c */ /* 0x000fc80003f25270 */
[----:B------:R-:W-:Y:S02]  /*10270*/  SEL R2, RZ, 0x1, P1 ;  /* 0x00000001ff027807 */ /* 0x000fe40000800000 */
[----:B------:R-:W-:Y:S02]  /*10280*/  SEL R0, R0, RZ, P1 ;  /* 0x000000ff00007207 */ /* 0x000fe40000800000 */
[----:B------:R-:W-:-:S03]  /*10290*/  LOP3.LUT R7, R7, R2, RZ, 0x3c, !PT ;  /* 0x0000000207077212 */ /* 0x000fc600078e3cff */
[----:B0-----:R-:W-:Y:S01]  /*102a0*/  IMAD R9, R0, 0x8, R3 ;  /* 0x0000000800097824 */ /* 0x001fe200078e0203 */
[----:B------:R-:W-:Y:S01]  /*102b0*/  SHF.L.U32 R4, R7, 0x1f, RZ ;  /* 0x0000001f07047819 */ /* 0x000fe200000006ff */
[----:B-1----:R-:W-:Y:S06]  /*102c0*/  @!P0 BRA `(.L_x_322) ;  /* 0x0000000400fc8947 */ /* 0x002fec0003800000 */
.L_x_342:
        /* <DEDUP_REMOVED lines=9> */
.L_x_343:
        /* <DEDUP_REMOVED lines=9> */
.L_x_344:
        /* <DEDUP_REMOVED lines=9> */
.L_x_345:
        /* <DEDUP_REMOVED lines=9> */
.L_x_346:
        /* <DEDUP_REMOVED lines=9> */
.L_x_347:
        /* <DEDUP_REMOVED lines=9> */
.L_x_348:
[----:B------:R-:W1:Y:S01]  /*10630*/  SYNCS.PHASECHK.TRANS64.TRYWAIT P0, [R9+URZ], R4 ;  /* 0x00000004090075a7 */ /* 0x000e62000800017f */
[----:B------:R-:W-:-:S05]  /*10640*/  VIADD R0, R0, 0x1 ;  /* 0x0000000100007836 */ /* 0x000fca0000000000 */
[----:B------:R-:W-:-:S04]  /*10650*/  ISETP.NE.AND P1, PT, R0, 0xb, PT ;  /* 0x0000000b0000780c */ /* 0x000fc80003f25270 */
[----:B------:R-:W-:Y:S02]  /*10660*/  SEL R2, RZ, 0x1, P1 ;  /* 0x00000001ff027807 */ /* 0x000fe40000800000 */
[----:B------:R-:W-:Y:S02]  /*10670*/  SEL R0, R0, RZ, P1 ;  /* 0x000000ff00007207 */ /* 0x000fe40000800000 */
[----:B------:R-:W-:Y:S01]  /*10680*/  LOP3.LUT R2, R7, R2, RZ, 0x3c, !PT ;  /* 0x0000000207027212 */ /* 0x000fe200078e3cff */
[----:B-1----:R-:W-:Y:S06]  /*10690*/  @!P0 BRA `(.L_x_329) ;  /* 0x0000000400948947 */ /* 0x002fec0003800000 */
.L_x_349:
[----:B------:R-:W-:Y:S01]  /*106a0*/  IMAD R3, R0, 0x8, R3 ;  /* 0x0000000800037824 */ /* 0x000fe200078e0203 */
[----:B------:R-:W-:-:S07]  /*106b0*/  SHF.L.U32 R0, R2, 0x1f, RZ ;  /* 0x0000001f02007819 */ /* 0x000fce00000006ff */
.L_x_330:
[----:B--2---:R2:W3:Y:S02]  /*106c0*/  SYNCS.PHASECHK.TRANS64.TRYWAIT P0, [R3+URZ], R0 ;  /* 0x00000000030075a7 */ /* 0x0044e4000800017f */
[----:B---3--:R-:W-:Y:S05]  /*106d0*/  @!P0 NANOSLEEP.SYNCS 0x989680 ;  /* 0x009896800000895d */ /* 0x008fea0003900000 */
[----:B------:R-:W3:Y:S02]  /*106e0*/  @!P0 SYNCS.PHASECHK.TRANS64 P0, [R3+URZ], R0 ;  /* 0x00000000030085a7 */ /* 0x000ee4000800007f */
[----:B---3--:R-:W-:Y:S05]  /*106f0*/  @!P0 BRA `(.L_x_330) ;  /* 0xfffffffc00f08947 */ /* 0x008fea000383ffff */
.L_x_318:
[----:B------:R-:W-:Y:S05]  /*10700*/  BSYNC B0 ;  /* 0x0000000000007941 */ /* 0x000fea0003800000 */
.L_x_317:
[----:B------:R-:W-:Y:S05]  /*10710*/  EXIT ;  /* 0x000000000000794d */ /* 0x000fea0003800000 */
.L_x_20:
[----:B----4-:R-:W-:-:S04]  /*10720*/  IMAD.U32 R3, RZ, RZ, UR17 ;  /* 0x00000011ff037e24 */ /* 0x010fc8000f8e00ff */
[----:B------:R4:W0:Y:S03]  /*10730*/  SYNCS.PHASECHK.TRANS64.TRYWAIT P0, [R3+URZ+-0x8], R0 ;  /* 0xfffff800030075a7 */ /* 0x000826000800017f */
[----:B0-----:R-:W-:Y:S05]  /*10740*/  @!P0 NANOSLEEP.SYNCS 0x989680 ;  /* 0x009896800000895d */ /* 0x001fea0003900000 */
[----:B------:R-:W0:Y:S02]  /*10750*/  @!P0 SYNCS.PHASECHK.TRANS64 P0, [R3+URZ+-0x8], R0 ;  /* 0xfffff800030085a7 */ /* 0x000e24000800007f */
[----:B0-----:R-:W-:Y:S05]  /*10760*/  @!P0 BRA `(.L_x_20) ;  /* 0xfffffffc00ec8947 */ /* 0x001fea000383ffff */
[----:B------:R-:W-:Y:S05]  /*10770*/  BRA `(.L_x_331) ;  /* 0xffffff1000707947 */ /* 0x000fea000383ffff */
.L_x_25:
[----:B-1----:R-:W-:-:S04]  /*10780*/  IMAD.U32 R3, RZ, RZ, UR6 ;  /* 0x00000006ff037e24 */ /* 0x002fc8000f8e00ff */
[----:B------:R1:W2:Y:S03]  /*10790*/  SYNCS.PHASECHK.TRANS64.TRYWAIT P0, [R3+URZ], R0 ;  /* 0x00000000030075a7 */ /* 0x0002a6000800017f */
[----:B--2---:R-:W-:Y:S05]  /*107a0*/  @!P0 NANOSLEEP.SYNCS 0x989680 ;  /* 0x009896800000895d */ /* 0x004fea0003900000 */
[----:B------:R-:W2:Y:S02]  /*107b0*/  @!P0 SYNCS.PHASECHK.TRANS64 P0, [R3+URZ], R0 ;  /* 0x00000000030085a7 */ /* 0x000ea4000800007f */
[----:B--2---:R-:W-:Y:S05]  /*107c0*/  @!P0 BRA `(.L_x_25) ;  /* 0xfffffffc00ec8947 */ /* 0x004fea000383ffff */
[----:B------:R-:W-:Y:S05]  /*107d0*/  BRA `(.L_x_24) ;  /* 0xffffff1800dc7947 */ /* 0x000fea000383ffff */
.L_x_31:
[----:B-----5:R1:W-:Y:S02]  /*107e0*/  STL [R1+0xa4], R0 ;  /* 0x0000a40001007387 */ /* 0x0203e40000100800 */
[----:B-1----:R-:W-:-:S04]  /*107f0*/  IMAD.U32 R0, RZ, RZ, UR9 ;  /* 0x00000009ff007e24 */ /* 0x002fc8000f8e00ff */
[----:B------:R1:W3:Y:S03]  /*10800*/  SYNCS.PHASECHK.TRANS64.TRYWAIT P0, [R0+URZ], R229 ;  /* 0x000000e5000075a7 */ /* 0x0002e6000800017f */
[----:B---3--:R-:W-:Y:S05]  /*10810*/  @!P0 NANOSLEEP.SYNCS 0x989680 ;  /* 0x009896800000895d */ /* 0x008fea0003900000 */
[----:B------:R1:W3:Y:S02]  /*10820*/  @!P0 SYNCS.PHASECHK.TRANS64 P0, [R0+URZ], R229 ;  /* 0x000000e5000085a7 */ /* 0x0002e4000800007f */
[----:B-1----:R1:W5:Y:S02]  /*10830*/  LDL.LU R0, [R1+0xa4] ;  /* 0x0000a40001007983 */ /* 0x0023640000300800 */
[----:B-1-3--:R-:W-:Y:S05]  /*10840*/  @!P0 BRA `(.L_x_31) ;  /* 0xfffffffc00e48947 */ /* 0x00afea000383ffff */
[----:B------:R-:W-:Y:S05]  /*10850*/  BRA `(.L_x_30) ;  /* 0xffffff2c00447947 */ /* 0x000fea000383ffff */
.L_x_39:
[----:B0-----:R-:W-:-:S04]  /*10860*/  IMAD.U32 R25, RZ, RZ, UR17 ;  /* 0x00000011ff197e24 */ /* 0x001fc8000f8e00ff */
[----:B------:R0:W3:Y:S03]  /*10870*/  SYNCS.PHASECHK.TRANS64.TRYWAIT P0, [R25+URZ+0x8], R24 ;  /* 0x00000818190075a7 */ /* 0x0000e6000800017f */
[----:B---3--:R-:W-:Y:S05]  /*10880*/  @!P0 NANOSLEEP.SYNCS 0x989680 ;  /* 0x009896800000895d */ /* 0x008fea0003900000 */
[----:B------:R-:W3:Y:S02]  /*10890*/  @!P0 SYNCS.PHASECHK.TRANS64 P0, [R25+URZ+0x8], R24 ;  /* 0x00000818190085a7 */ /* 0x000ee4000800007f */
[----:B---3--:R-:W-:Y:S05]  /*108a0*/  @!P0 BRA `(.L_x_39) ;  /* 0xfffffffc00ec8947 */ /* 0x008fea000383ffff */
[----:B------:R-:W-:Y:S05]  /*108b0*/  BRA `(.L_x_332) ;  /* 0xffffff50005c7947 */ /* 0x000fea000383ffff */
.L_x_304:
[----:B------:R-:W-:Y:S01]  /*108c0*/  BSSY B1, `(.L_x_333) ;  /* 0x0000006000017945 */ /* 0x000fe20003800000 */
[----:B------:R-:W-:-:S07]  /*108d0*/  IMAD.MOV.U32 R2, RZ, RZ, -0x1 ;  /* 0xffffffffff027424 */ /* 0x000fce00078e00ff */
[----:B------:R-:W-:Y:S05]  /*108e0*/  WARPSYNC.COLLECTIVE R2, `(.L_x_334) ;  /* 0x00000000020c7348 */ /* 0x000fea0003c00000 */
[----:B------:R-:W-:Y:S02]  /*108f0*/  ELECT P1, UR62, PT ;  /* 0x00000000003e782f */ /* 0x000fe40003820000 */
[----:B------:R-:W-:Y:S01]  /*10900*/  MOV R2, UR62 ;  /* 0x0000003e00027c02 */ /* 0x000fe20008000f00 */
[----:B------:R-:W-:Y:S10]  /*10910*/  ENDCOLLECTIVE ;  /* 0x000000000000791b */ /* 0x000ff40003800000 */
.L_x_334:
[----:B------:R-:W-:Y:S05]  /*10920*/  BSYNC B1 ;  /* 0x0000000000017941 */ /* 0x000fea0003800000 */
.L_x_333:
[----:B------:R-:W-:Y:S05]  /*10930*/  BRA `(.L_x_335) ;  /* 0xffffffe800c07947 */ /* 0x000fea000383ffff */
.L_x_307:
[----:B-1----:R1:W2:Y:S02]  /*10940*/  SYNCS.PHASECHK.TRANS64.TRYWAIT P1, [R13+URZ+0x58], R4 ;  /* 0x000058040d0075a7 */ /* 0x0022a4000802017f */
[----:B--2---:R-:W-:Y:S05]  /*10950*/  @!P1 NANOSLEEP.SYNCS 0x989680 ;  /* 0x009896800000995d */ /* 0x004fea0003900000 */
[----:B------:R-:W2:Y:S02]  /*10960*/  @!P1 SYNCS.PHASECHK.TRANS64 P1, [R13+URZ+0x58], R4 ;  /* 0x000058040d0095a7 */ /* 0x000ea4000802007f */
[----:B--2---:R-:W-:Y:S05]  /*10970*/  @!P1 BRA `(.L_x_307) ;  /* 0xfffffffc00f09947 */ /* 0x004fea000383ffff */
[----:B------:R-:W-:Y:S05]  /*10980*/  BRA `(.L_x_336) ;  /* 0xffffffe800fc7947 */ /* 0x000fea000383ffff */
.L_x_316:
[----:B------:R-:W-:Y:S01]  /*10990*/  BSSY B0, `(.L_x_337) ;  /* 0x0000006000007945 */ /* 0x000fe20003800000 */
[----:B------:R-:W-:-:S07]  /*109a0*/  IMAD.MOV.U32 R2, RZ, RZ, -0x1 ;  /* 0xffffffffff027424 */ /* 0x000fce00078e00ff */
[----:B01----:R-:W-:Y:S05]  /*109b0*/  WARPSYNC.COLLECTIVE R2, `(.L_x_338) ;  /* 0x00000000020c7348 */ /* 0x003fea0003c00000 */
[----:B------:R-:W-:Y:S02]  /*109c0*/  ELECT P1, UR62, PT ;  /* 0x00000000003e782f */ /* 0x000fe40003820000 */
[----:B------:R-:W-:Y:S01]  /*109d0*/  MOV R2, UR62 ;  /* 0x0000003e00027c02 */ /* 0x000fe20008000f00 */
[----:B01----:R-:W-:Y:S10]  /*109e0*/  ENDCOLLECTIVE ;  /* 0x000000000000791b */ /* 0x003ff40003800000 */
.L_x_338:
[----:B------:R-:W-:Y:S05]  /*109f0*/  BSYNC B0 ;  /* 0x0000000000007941 */ /* 0x000fea0003800000 */
.L_x_337:
[----:B------:R-:W-:Y:S01]  /*10a00*/  PLOP3.LUT P0, PT, P1, PT, PT, 0x80, 0x0 ;  /* 0x000000000000781c */ /* 0x000fe20000f0f070 */
[----:B------:R-:W-:-:S12]  /*10a10*/  BRA `(.L_x_339) ;  /* 0xfffffff4008c7947 */ /* 0x000fd8000383ffff */
.L_x_320:
[----:B0-----:R0:W1:Y:S02]  /*10a20*/  SYNCS.PHASECHK.TRANS64.TRYWAIT P0, [R7+URZ], R2 ;  /* 0x00000002070075a7 */ /* 0x001064000800017f */
[----:B-1----:R-:W-:Y:S05]  /*10a30*/  @!P0 NANOSLEEP.SYNCS 0x989680 ;  /* 0x009896800000895d */ /* 0x002fea0003900000 */
[----:B------:R-:W1:Y:S02]  /*10a40*/  @!P0 SYNCS.PHASECHK.TRANS64 P0, [R7+URZ], R2 ;  /* 0x00000002070085a7 */ /* 0x000e64000800007f */
[----:B-1----:R-:W-:Y:S05]  /*10a50*/  @!P0 BRA `(.L_x_320) ;  /* 0xfffffffc00f08947 */ /* 0x002fea000383ffff */
[----:B------:R-:W-:Y:S05]  /*10a60*/  BRA `(.L_x_340) ;  /* 0xfffffff400d07947 */ /* 0x000fea000383ffff */
.L_x_321:
[----:B0-----:R0:W1:Y:S02]  /*10a70*/  SYNCS.PHASECHK.TRANS64.TRYWAIT P0, [R9+URZ], R4 ;  /* 0x00000004090075a7 */ /* 0x001064000800017f */
[----:B-1----:R-:W-:Y:S05]  /*10a80*/  @!P0 NANOSLEEP.SYNCS 0x989680 ;  /* 0x009896800000895d */ /* 0x002fea0003900000 */
[----:B------:R-:W1:Y:S02]  /*10a90*/  @!P0 SYNCS.PHASECHK.TRANS64 P0, [R9+URZ], R4 ;  /* 0x00000004090085a7 */ /* 0x000e64000800007f */
[----:B-1----:R-:W-:Y:S05]  /*10aa0*/  @!P0 BRA `(.L_x_321) ;  /* 0xfffffffc00f08947 */ /* 0x002fea000383ffff */
[----:B------:R-:W-:Y:S05]  /*10ab0*/  BRA `(.L_x_341) ;  /* 0xfffffff400e07947 */ /* 0x000fea000383ffff */
.L_x_322:
[----:B0-----:R0:W1:Y:S02]  /*10ac0*/  SYNCS.PHASECHK.TRANS64.TRYWAIT P0, [R6+URZ], R5 ;  /* 0x00000005060075a7 */ /* 0x001064000800017f */
[----:B-1----:R-:W-:Y:S05]  /*10ad0*/  @!P0 NANOSLEEP.SYNCS 0x989680 ;  /* 0x009896800000895d */ /* 0x002fea0003900000 */
[----:B------:R-:W1:Y:S02]  /*10ae0*/  @!P0 SYNCS.PHASECHK.TRANS64 P0, [R6+URZ], R5 ;  /* 0x00000005060085a7 */ /* 0x000e64000800007f */
[----:B-1----:R-:W-:Y:S05]  /*10af0*/  @!P0 BRA `(.L_x_322) ;  /* 0xfffffffc00f08947 */ /* 0x002fea000383ffff */
[----:B------:R-:W-:Y:S05]  /*10b00*/  BRA `(.L_x_342) ;  /* 0xfffffff400f07947 */ /* 0x000fea000383ffff */
.L_x_323:
[----:B0-----:R0:W1:Y:S02]  /*10b10*/  SYNCS.PHASECHK.TRANS64.TRYWAIT P0, [R9+URZ], R4 ;  /* 0x00000004090075a7 */ /* 0x001064000800017f */
[----:B-1----:R-:W-:Y:S05]  /*10b20*/  @!P0 NANOSLEEP.SYNCS 0x989680 ;  /* 0x009896800000895d */ /* 0x002fea0003900000 */
[----:B------:R-:W1:Y:S02]  /*10b30*/  @!P0 SYNCS.PHASECHK.TRANS64 P0, [R9+URZ], R4 ;  /* 0x00000004090085a7 */ /* 0x000e64000800007f */
[----:B-1----:R-:W-:Y:S05]  /*10b40*/  @!P0 BRA `(.L_x_323) ;  /* 0xfffffffc00f08947 */ /* 0x002fea000383ffff */
[----:B------:R-:W-:Y:S05]  /*10b50*/  BRA `(.L_x_343) ;  /* 0xfffffff800007947 */ /* 0x000fea000383ffff */
.L_x_324:
[----:B0-----:R0:W1:Y:S02]  /*10b60*/  SYNCS.PHASECHK.TRANS64.TRYWAIT P0, [R6+URZ], R5 ;  /* 0x00000005060075a7 */ /* 0x001064000800017f */
[----:B-1----:R-:W-:Y:S05]  /*10b70*/  @!P0 NANOSLEEP.SYNCS 0x989680 ;  /* 0x009896800000895d */ /* 0x002fea0003900000 */
[----:B------:R-:W1:Y:S02]  /*10b80*/  @!P0 SYNCS.PHASECHK.TRANS64 P0, [R6+URZ], R5 ;  /* 0x00000005060085a7 */ /* 0x000e64000800007f */
[----:B-1----:R-:W-:Y:S05]  /*10b90*/  @!P0 BRA `(.L_x_324) ;  /* 0xfffffffc00f08947 */ /* 0x002fea000383ffff */
[----:B------:R-:W-:Y:S05]  /*10ba0*/  BRA `(.L_x_344) ;  /* 0xfffffff800107947 */ /* 0x000fea000383ffff */
.L_x_325:
[----:B0-----:R0:W1:Y:S02]  /*10bb0*/  SYNCS.PHASECHK.TRANS64.TRYWAIT P0, [R9+URZ], R4 ;  /* 0x00000004090075a7 */ /* 0x001064000800017f */
[----:B-1----:R-:W-:Y:S05]  /*10bc0*/  @!P0 NANOSLEEP.SYNCS 0x989680 ;  /* 0x009896800000895d */ /* 0x002fea0003900000 */
[----:B------:R-:W1:Y:S02]  /*10bd0*/  @!P0 SYNCS.PHASECHK.TRANS64 P0, [R9+URZ], R4 ;  /* 0x00000004090085a7 */ /* 0x000e64000800007f */
[----:B-1----:R-:W-:Y:S05]  /*10be0*/  @!P0 BRA `(.L_x_325) ;  /* 0xfffffffc00f08947 */ /* 0x002fea000383ffff */
[----:B------:R-:W-:Y:S05]  /*10bf0*/  BRA `(.L_x_345) ;  /* 0xfffffff800207947 */ /* 0x000fea000383ffff */
.L_x_326:
[----:B0-----:R0:W1:Y:S02]  /*10c00*/  SYNCS.PHASECHK.TRANS64.TRYWAIT P0, [R6+URZ], R5 ;  /* 0x00000005060075a7 */ /* 0x001064000800017f */
[----:B-1----:R-:W-:Y:S05]  /*10c10*/  @!P0 NANOSLEEP.SYNCS 0x989680 ;  /* 0x009896800000895d */ /* 0x002fea0003900000 */
[----:B------:R-:W1:Y:S02]  /*10c20*/  @!P0 SYNCS.PHASECHK.TRANS64 P0, [R6+URZ], R5 ;  /* 0x00000005060085a7 */ /* 0x000e64000800007f */
[----:B-1----:R-:W-:Y:S05]  /*10c30*/  @!P0 BRA `(.L_x_326) ;  /* 0xfffffffc00f08947 */ /* 0x002fea000383ffff */
[----:B------:R-:W-:Y:S05]  /*10c40*/  BRA `(.L_x_346) ;  /* 0xfffffff800307947 */ /* 0x000fea000383ffff */
.L_x_327:
[----:B0-----:R0:W1:Y:S02]  /*10c50*/  SYNCS.PHASECHK.TRANS64.TRYWAIT P0, [R9+URZ], R4 ;  /* 0x00000004090075a7 */ /* 0x001064000800017f */
[----:B-1----:R-:W-:Y:S05]  /*10c60*/  @!P0 NANOSLEEP.SYNCS 0x989680 ;  /* 0x009896800000895d */ /* 0x002fea0003900000 */
[----:B------:R-:W1:Y:S02]  /*10c70*/  @!P0 SYNCS.PHASECHK.TRANS64 P0, [R9+URZ], R4 ;  /* 0x00000004090085a7 */ /* 0x000e64000800007f */
[----:B-1----:R-:W-:Y:S05]  /*10c80*/  @!P0 BRA `(.L_x_327) ;  /* 0xfffffffc00f08947 */ /* 0x002fea000383ffff */
[----:B------:R-:W-:Y:S05]  /*10c90*/  BRA `(.L_x_347) ;  /* 0xfffffff800407947 */ /* 0x000fea000383ffff */
.L_x_328:
[----:B0-----:R0:W1:Y:S02]  /*10ca0*/  SYNCS.PHASECHK.TRANS64.TRYWAIT P0, [R6+URZ], R5 ;  /* 0x00000005060075a7 */ /* 0x001064000800017f */
[----:B-1----:R-:W-:Y:S05]  /*10cb0*/  @!P0 NANOSLEEP.SYNCS 0x989680 ;  /* 0x009896800000895d */ /* 0x002fea0003900000 */
[----:B------:R-:W1:Y:S02]  /*10cc0*/  @!P0 SYNCS.PHASECHK.TRANS64 P0, [R6+URZ], R5 ;  /* 0x00000005060085a7 */ /* 0x000e64000800007f */
[----:B-1----:R-:W-:Y:S05]  /*10cd0*/  @!P0 BRA `(.L_x_328) ;  /* 0xfffffffc00f08947 */ /* 0x002fea000383ffff */
[----:B------:R-:W-:Y:S05]  /*10ce0*/  BRA `(.L_x_348) ;  /* 0xfffffff800507947 */ /* 0x000fea000383ffff */
.L_x_329:
[----:B-1----:R1:W2:Y:S02]  /*10cf0*/  SYNCS.PHASECHK.TRANS64.TRYWAIT P0, [R9+URZ], R4 ;  /* 0x00000004090075a7 */ /* 0x0022a4000800017f */
[----:B--2---:R-:W-:Y:S05]  /*10d00*/  @!P0 NANOSLEEP.SYNCS 0x989680 ;  /* 0x009896800000895d */ /* 0x004fea0003900000 */
[----:B------:R-:W2:Y:S02]  /*10d10*/  @!P0 SYNCS.PHASECHK.TRANS64 P0, [R9+URZ], R4 ;  /* 0x00000004090085a7 */ /* 0x000ea4000800007f */
[----:B--2---:R-:W-:Y:S05]  /*10d20*/  @!P0 BRA `(.L_x_329) ;  /* 0xfffffffc00f08947 */ /* 0x004fea000383ffff */
[----:B------:R-:W-:Y:S05]  /*10d30*/  BRA `(.L_x_349) ;  /* 0xfffffff800587947 */ /* 0x000fea000383ffff */
.L_x_350:
[----:B------:R-:W-:-:S00]  /*10d40*/  BRA `(.L_x_350) ;  /* 0xfffffffc00fc7947 */ /* 0x000fc0000383ffff */
[----:B------:R-:W-:-:S00]  /*10d50*/  NOP ;  /* 0x0000000000007918 */ /* 0x000fc00000000000 */
        /* <DEDUP_REMOVED lines=10> */
.L_x_351:


//--------------------- .nv.shared._ZN7cutlass13device_kernelINS_4gemm6kernel13GemmUniversalIN4cute5tupleIJiiiiEEENS1_10collective13CollectiveMmaINS1_37MainloopSm90TmaGmmaWarpSpecializedFP8ILi11ENS5_IJNS4_1CILi2EEENSA_ILi1EEESC_EEENS1_32KernelTmaWarpSpecializedPingpongEEENS5_IJNSA_ILi64EEENSA_ILi256EEESG_EEENS_12float_e4m3_tENS5_IJlSC_lEEESJ_SK_NS4_8TiledMMAINS4_8MMA_AtomIJNS4_4SM904GMMA31MMA_64x256x32_F32E4M3E4M3_SS_TNILNSO_7ScaleInE1ELSQ_1EEEEEENS4_6LayoutINS5_IJSC_SC_SC_EEENS5_IJNSA_ILi0EEESV_SV_EEEEENS5_IJNS4_10UnderscoreESY_SY_EEEEENS4_13SM90_TMA_LOADENS4_14ComposedLayoutINS4_7SwizzleILi2ELi4ELi3EEENS4_18smem_ptr_flag_bitsILi8EEENST_INS5_IJNSA_ILi8EEESG_EEENS5_IJSG_SC_EEEEEEEvNS4_8identityENS4_23SM90_TMA_LOAD_MULTICASTES1B_vS1C_EENS_8epilogue10collective6detail29Sm90TmaWarpSpecializedAdapterINS1G_15DefaultEpilogueISJ_SK_SK_NS1F_6thread17LinearCombinationISJ_Li1EffLNS1K_9ScaleType4KindE0ELNS_15FloatRoundStyleE2ESJ_EENS1_15EpilogueDefaultEEEEEvvEEEEvNT_6ParamsE --------------------------
	.section	.nv.shared._ZN7cutlass13device_kernelINS_4gemm6kernel13GemmUniversalIN4cute5tupleIJiiiiEEENS1_10collective13CollectiveMmaINS1_37MainloopSm90TmaGmmaWarpSpecializedFP8ILi11ENS5_IJNS4_1CILi2EEENSA_ILi1EEESC_EEENS1_32KernelTmaWarpSpecializedPingpongEEENS5_IJNSA_ILi64EEENSA_ILi256EEESG_EEENS_12float_e4m3_tENS5_IJlSC_lEEESJ_SK_NS4_8TiledMMAINS4_8MMA_AtomIJNS4_4SM904GMMA31MMA_64x256x32_F32E4M3E4M3_SS_TNILNSO_7ScaleInE1ELSQ_1EEEEEENS4_6LayoutINS5_IJSC_SC_SC_EEENS5_IJNSA_ILi0EEESV_SV_EEEEENS5_IJNS4_10UnderscoreESY_SY_EEEEENS4_13SM90_TMA_LOADENS4_14ComposedLayoutINS4_7SwizzleILi2ELi4ELi3EEENS4_18smem_ptr_flag_bitsILi8EEENST_INS5_IJNSA_ILi8EEESG_EEENS5_IJSG_SC_EEEEEEEvNS4_8identityENS4_23SM90_TMA_LOAD_MULTICASTES1B_vS1C_EENS_8epilogue10collective6detail29Sm90TmaWarpSpecializedAdapterINS1G_15DefaultEpilogueISJ_SK_SK_NS1F_6thread17LinearCombinationISJ_Li1EffLNS1K_9ScaleType4KindE0ELNS_15FloatRoundStyleE2ESJ_EENS1_15EpilogueDefaultEEEEEvvEEEEvNT_6ParamsE,"aw",@nobits
	.sectionflags	@""
	.align	16
	.zero		1024


//--------------------- .nv.shared.reserved.0     --------------------------
	.section	.nv.shared.reserved.0,"aw",@nobits
	.weak		__nv_reservedSMEM_offset_0_alias
	.size		__nv_reservedSMEM_offset_0_alias, 0, 0
	.other		__nv_reservedSMEM_offset_0_alias,@"STO_CUDA_RESERVED_SHARED STV_DEFAULT"
__nv_reservedSMEM_offset_0_alias:
	.zero		0


//--------------------- .nv.global                --------------------------
	.section	.nv.global,"aw",@nobits
.nv.global:
	.type		_ZN39_INTERNAL_0392ea23_4_k_cu_8d6752f6_34794cute1_E,@object
	.size		_ZN39_INTERNAL_0392ea23_4_k_cu_8d6752f6_34794cute1_E,(_ZN39_INTERNAL_0392ea23_4_k_cu_8d6752f6_34794cuda3std3__45__cpo6cbeginE - _ZN39_INTERNAL_0392ea23_4_k_cu_8d6752f6_34794cute1_E)
_ZN39_INTERNAL_0392ea23_4_k_cu_8d6752f6_34794cute1_E:
	.zero		1
	.type		_ZN39_INTERNAL_0392ea23_4_k_cu_8d6752f6_34794cuda3std3__45__cpo6cbeginE,@object
	.size		_ZN39_INTERNAL_0392ea23_4_k_cu_8d6752f6_34794cuda3std3__45__cpo6cbeginE,(_ZN39_INTERNAL_0392ea23_4_k_cu_8d6752f6_34794cuda3std3__48in_placeE - _ZN39_INTERNAL_0392ea23_4_k_cu_8d6752f6_34794cuda3std3__45__cpo6cbeginE)
_ZN39_INTERNAL_0392ea23_4_k_cu_8d6752f6_34794cuda3std3__45__cpo6cbeginE:
	.zero		1
	.type		_ZN39_INTERNAL_0392ea23_4_k_cu_8d6752f6_34794cuda3std3__48in_placeE,@object
	.size		_ZN39_INTERNAL_0392ea23_4_k_cu_8d6752f6_34794cuda3std3__48in_placeE,(_ZN39_INTERNAL_0392ea23_4_k_cu_8d6752f6_34794cuda3std6ranges3__45__cpo9iter_moveE - _ZN39_INTERNAL_0392ea23_4_k_cu_8d6752f6_34794cuda3std3__48in_placeE)
_ZN39_INTERNAL_0392ea23_4_k_cu_8d6752f6_34794cuda3std3__48in_placeE:
	.zero		1
	.type		_ZN39_INTERNAL_0392ea23_4_k_cu_8d6752f6_34794cuda3std6ranges3__45__cpo9iter_moveE,@object
	.size		_ZN39_INTERNAL_0392ea23_4_k_cu_8d6752f6_34794cuda3std6ranges3__45__cpo9iter_moveE,(_ZN39_INTERNAL_0392ea23_4_k_cu_8d6752f6_34794cuda3std3__45__cpo5beginE - _ZN39_INTERNAL_0392ea23_4_k_cu_8d6752f6_34794cuda3std6ranges3__45__cpo9iter_moveE)
_ZN39_INTERNAL_0392ea23_4_k_cu_8d6752f6_34794cuda3std6ranges3__45__cpo9iter_moveE:
	.zero		1
	.type		_ZN39_INTERNAL_0392ea23_4_k_cu_8d6752f6_34794cuda3std3__45__cpo5beginE,@object
	.size		_ZN39_INTERNAL_0392ea23_4_k_cu_8d6752f6_34794cuda3std3__45__cpo5beginE,(_ZN39_INTERNAL_0392ea23_4_k_cu_8d6752f6_34794cuda3std3__441_GLOBAL__N__0392ea23_4_k_cu_8d6752f6_34796ignoreE - _ZN39_INTERNAL_0392ea23_4_k_cu_8d6752f6_34794cuda3std3__45__cpo5beginE)
_ZN39_INTERNAL_0392ea23_4_k_cu_8d6752f6_34794cuda3std3__45__cpo5beginE:
	.zero		1
	.type		_ZN39_INTERNAL_0392ea23_4_k_cu_8d6752f6_34794cuda3std3__441_GLOBAL__N__0392ea23_4_k_cu_8d6752f6_34796ignoreE,@object
	.size		_ZN39_INTERNAL_0392ea23_4_k_cu_8d6752f6_34794cuda3std3__441_GLOBAL__N__0392ea23_4_k_cu_8d6752f6_34796ignoreE,(_ZN39_INTERNAL_0392ea23_4_k_cu_8d6752f6_34794cute7productE - _ZN39_INTERNAL_0392ea23_4_k_cu_8d6752f6_34794cuda3std3__441_GLOBAL__N__0392ea23_4_k_cu_8d6752f6_34796ignoreE)
_ZN39_INTERNAL_0392ea23_4_k_cu_8d6752f6_34794cuda3std3__441_GLOBAL__N__0392ea23_4_k_cu_8d6752f6_34796ignoreE:
	.zero		1
	.type		_ZN39_INTERNAL_0392ea23_4_k_cu_8d6752f6_34794cute7productE,@object
	.size		_ZN39_INTERNAL_0392ea23_4_k_cu_8d6752f6_34794cute7productE,(_ZN39_INTERNAL_0392ea23_4_k_cu_8d6752f6_34794cuda3std3__45__cpo3endE - _ZN39_INTERNAL_0392ea23_4_k_cu_8d6752f6_34794cute7productE)
_ZN39_INTERNAL_0392ea23_4_k_cu_8d6752f6_34794cute7productE:
	.zero		1
	.type		_ZN39_INTERNAL_0392ea23_4_k_cu_8d6752f6_34794cuda3std3__45__cpo3endE,@object
	.size		_ZN39_INTERNAL_0392ea23_4_k_cu_8d6752f6_34794cuda3std3__45__cpo3endE,(_ZN39_INTERNAL_0392ea23_4_k_cu_8d6752f6_34794cuda3std3__419piecewise_constructE - _ZN39_INTERNAL_0392ea23_4_k_cu_8d6752f6_34794cuda3std3__45__cpo3endE)
_ZN39_INTERNAL_0392ea23_4_k_cu_8d6752f6_34794cuda3std3__45__cpo3endE:
	.zero		1
	.type		_ZN39_INTERNAL_0392ea23_4_k_cu_8d6752f6_34794cuda3std3__419piecewise_constructE,@object
	.size		_ZN39_INTERNAL_0392ea23_4_k_cu_8d6752f6_34794cuda3std3__419piecewise_constructE,(_ZN39_INTERNAL_0392ea23_4_k_cu_8d6752f6_34794cuda3std3__45__cpo4cendE - _ZN39_INTERNAL_0392ea23_4_k_cu_8d6752f6_34794cuda3std3__419piecewise_constructE)
_ZN39_INTERNAL_0392ea23_4_k_cu_8d6752f6_34794cuda3std3__419piecewise_constructE:
	.zero		1
	.type		_ZN39_INTERNAL_0392ea23_4_k_cu_8d6752f6_34794cuda3std3__45__cpo4cendE,@object
	.size		_ZN39_INTERNAL_0392ea23_4_k_cu_8d6752f6_34794cuda3std3__45__cpo4cendE,(_ZN39_INTERNAL_0392ea23_4_k_cu_8d6752f6_34794cuda3std6ranges3__45__cpo4swapE - _ZN39_INTERNAL_0392ea23_4_k_cu_8d6752f6_34794cuda3std3__45__cpo4cendE)
_ZN39_INTERNAL_0392ea23_4_k_cu_8d6752f6_34794cuda3std3__45__cpo4cendE:
	.zero		1
	.type		_ZN39_INTERNAL_0392ea23_4_k_cu_8d6752f6_34794cuda3std6ranges3__45__cpo4swapE,@object
	.size		_ZN39_INTERNAL_0392ea23_4_k_cu_8d6752f6_34794cuda3std6ranges3__45__cpo4swapE,(.L_7 - _ZN39_INTERNAL_0392ea23_4_k_cu_8d6752f6_34794cuda3std6ranges3__45__cpo4swapE)
_ZN39_INTERNAL_0392ea23_4_k_cu_8d6752f6_34794cuda3std6ranges3__45__cpo4swapE:
	.zero		1
.L_7:


//--------------------- .nv.constant0._ZN7cutlass13device_kernelINS_4gemm6kernel13GemmUniversalIN4cute5tupleIJiiiiEEENS1_10collective13CollectiveMmaINS1_37MainloopSm90TmaGmmaWarpSpecializedFP8ILi11ENS5_IJNS4_1CILi2EEENSA_ILi1EEESC_EEENS1_32KernelTmaWarpSpecializedPingpongEEENS5_IJNSA_ILi64EEENSA_ILi256EEESG_EEENS_12float_e4m3_tENS5_IJlSC_lEEESJ_SK_NS4_8TiledMMAINS4_8MMA_AtomIJNS4_4SM904GMMA31MMA_64x256x32_F32E4M3E4M3_SS_TNILNSO_7ScaleInE1ELSQ_1EEEEEENS4_6LayoutINS5_IJSC_SC_SC_EEENS5_IJNSA_ILi0EEESV_SV_EEEEENS5_IJNS4_10UnderscoreESY_SY_EEEEENS4_13SM90_TMA_LOADENS4_14ComposedLayoutINS4_7SwizzleILi2ELi4ELi3EEENS4_18smem_ptr_flag_bitsILi8EEENST_INS5_IJNSA_ILi8EEESG_EEENS5_IJSG_SC_EEEEEEEvNS4_8identityENS4_23SM90_TMA_LOAD_MULTICASTES1B_vS1C_EENS_8epilogue10collective6detail29Sm90TmaWarpSpecializedAdapterINS1G_15DefaultEpilogueISJ_SK_SK_NS1F_6thread17LinearCombinationISJ_Li1EffLNS1K_9ScaleType4KindE0ELNS_15FloatRoundStyleE2ESJ_EENS1_15EpilogueDefaultEEEEEvvEEEEvNT_6ParamsE --------------------------
	.section	.nv.constant0._ZN7cutlass13device_kernelINS_4gemm6kernel13GemmUniversalIN4cute5tupleIJiiiiEEENS1_10collective13CollectiveMmaINS1_37MainloopSm90TmaGmmaWarpSpecializedFP8ILi11ENS5_IJNS4_1CILi2EEENSA_ILi1EEESC_EEENS1_32KernelTmaWarpSpecializedPingpongEEENS5_IJNSA_ILi64EEENSA_ILi256EEESG_EEENS_12float_e4m3_tENS5_IJlSC_lEEESJ_SK_NS4_8TiledMMAINS4_8MMA_AtomIJNS4_4SM904GMMA31MMA_64x256x32_F32E4M3E4M3_SS_TNILNSO_7ScaleInE1ELSQ_1EEEEEENS4_6LayoutINS5_IJSC_SC_SC_EEENS5_IJNSA_ILi0EEESV_SV_EEEEENS5_IJNS4_10UnderscoreESY_SY_EEEEENS4_13SM90_TMA_LOADENS4_14ComposedLayoutINS4_7SwizzleILi2ELi4ELi3EEENS4_18smem_ptr_flag_bitsILi8EEENST_INS5_IJNSA_ILi8EEESG_EEENS5_IJSG_SC_EEEEEEEvNS4_8identityENS4_23SM90_TMA_LOAD_MULTICASTES1B_vS1C_EENS_8epilogue10collective6detail29Sm90TmaWarpSpecializedAdapterINS1G_15DefaultEpilogueISJ_SK_SK_NS1F_6thread17LinearCombinationISJ_Li1EffLNS1K_9ScaleType4KindE0ELNS_15FloatRoundStyleE2ESJ_EENS1_15EpilogueDefaultEEEEEvvEEEEvNT_6ParamsE,"a",@progbits
	.sectionflags	@""
	.align	4
.nv.constant0._ZN7cutlass13device_kernelINS_4gemm6kernel13GemmUniversalIN4cute5tupleIJiiiiEEENS1_10collective13CollectiveMmaINS1_37MainloopSm90TmaGmmaWarpSpecializedFP8ILi11ENS5_IJNS4_1CILi2EEENSA_ILi1EEESC_EEENS1_32KernelTmaWarpSpecializedPingpongEEENS5_IJNSA_ILi64EEENSA_ILi256EEESG_EEENS_12float_e4m3_tENS5_IJlSC_lEEESJ_SK_NS4_8TiledMMAINS4_8MMA_AtomIJNS4_4SM904GMMA31MMA_64x256x32_F32E4M3E4M3_SS_TNILNSO_7ScaleInE1ELSQ_1EEEEEENS4_6LayoutINS5_IJSC_SC_SC_EEENS5_IJNSA_ILi0EEESV_SV_EEEEENS5_IJNS4_10UnderscoreESY_SY_EEEEENS4_13SM90_TMA_LOADENS4_14ComposedLayoutINS4_7SwizzleILi2ELi4ELi3EEENS4_18smem_ptr_flag_bitsILi8EEENST_INS5_IJNSA_ILi8EEESG_EEENS5_IJSG_SC_EEEEEEEvNS4_8identityENS4_23SM90_TMA_LOAD_MULTICASTES1B_vS1C_EENS_8epilogue10collective6detail29Sm90TmaWarpSpecializedAdapterINS1G_15DefaultEpilogueISJ_SK_SK_NS1F_6thread17LinearCombinationISJ_Li1EffLNS1K_9ScaleType4KindE0ELNS_15FloatRoundStyleE2ESJ_EENS1_15EpilogueDefaultEEEEEvvEEEEvNT_6ParamsE:
	.zero		1664


//--------------------- SYMBOLS --------------------------

	.type		.nv.reservedSmem.offset0,@object
	.size		.nv.reservedSmem.offset0,0x4
